.version 8.0
.target sm_90
.address_size 64

.extern .shared .align 1 .b8 global_smem[];

.visible .entry triton_kernel_01d2d3(
	.param .u64 triton_kernel_01d2d3_param_0,
	.param .u64 triton_kernel_01d2d3_param_1,
	.param .u64 triton_kernel_01d2d3_param_2,
	.param .u64 triton_kernel_01d2d3_param_3
)
.maxntid 256, 1, 1
{
	.reg .pred 	%p<67>;
	.reg .b16 	%rs<17>;
	.reg .b32 	%r<148>;
	.reg .f32 	%f<126>;
	.reg .b64 	%rd<57>;

    .reg.b64 %aptr, %bptr, %cptr, %optr;
	ld.param.u64 	%aptr, [triton_kernel_01d2d3_param_0];
	ld.param.u64 	%bptr, [triton_kernel_01d2d3_param_1];
	ld.param.u64 	%cptr, [triton_kernel_01d2d3_param_2];
	ld.param.u64 	%optr, [triton_kernel_01d2d3_param_3];

    .reg.b32 %thread_id;
	mov.u32 	%thread_id, %tid.x;
    .reg.b32 %warp_id;
	shr.u32 	%warp_id, %thread_id, 5;
    .reg.b32 %thread_id_x4;
	shl.b32 	%thread_id_x4, %thread_id, 2;
    .reg.b32 %blk_id;
	mov.u32 %blk_id, %ctaid.x;
    .reg.b32 %row_start_idx;
	mul.lo.s32 	%row_start_idx, %blk_id, 50272;

    // accumulators
	mov.f32 	%f118, 0f00000000;
	mov.f32 	%f119, %f118;
	mov.f32 	%f120, %f118;
	mov.f32 	%f121, %f118;
	mov.f32 	%f122, %f118;
	mov.f32 	%f123, %f118;
	mov.f32 	%f124, %f118;
	mov.f32 	%f125, %f118;

    .reg.b32 %off_m2048;
	mov.b32 	%off_m2048, -2048;
    .reg.b32 %elems_start_idx;
	add.s32 	%elems_start_idx, %row_start_idx, %thread_id_x4;

LOOP1:
	add.s32 	%r34, %elems_start_idx, %off_m2048;

    // indices for the 8 elements to load for tensor a
	add.s32 	%r35, %r34, 2048;
	add.s32 	%r36, %r34, 2049;
	add.s32 	%r37, %r34, 2050;
	add.s32 	%r38, %r34, 2051;
	add.s32 	%r39, %r34, 3072;
	add.s32 	%r40, %r34, 3073;
	add.s32 	%r41, %r34, 3074;
	add.s32 	%r42, %r34, 3075;

    // build load addr for tensor a
	mul.wide.s32 	%rd13, %r35, 4;
	add.s64 	%rd5, %aptr, %rd13;
	mul.wide.s32 	%rd14, %r36, 4;
	add.s64 	%rd6, %aptr, %rd14;
	mul.wide.s32 	%rd15, %r37, 4;
	add.s64 	%rd7, %aptr, %rd15;
	mul.wide.s32 	%rd16, %r38, 4;
	add.s64 	%rd8, %aptr, %rd16;
	mul.wide.s32 	%rd17, %r39, 4;
	add.s64 	%rd9, %aptr, %rd17;
	mul.wide.s32 	%rd18, %r40, 4;
	add.s64 	%rd10, %aptr, %rd18;
	mul.wide.s32 	%rd19, %r41, 4;
	add.s64 	%rd11, %aptr, %rd19;
	mul.wide.s32 	%rd20, %r42, 4;
	add.s64 	%rd12, %aptr, %rd20;

    // load from tensor a // ?? Why these loads does not need a predicate?
    /*
	ld.global.L1::evict_last.b32 { %r16 }, [ %rd5 + 0 ];
	ld.global.L1::evict_last.b32 { %r18 }, [ %rd6 + 0 ];
	ld.global.L1::evict_last.b32 { %r20 }, [ %rd7 + 0 ];
	ld.global.L1::evict_last.b32 { %r22 }, [ %rd8 + 0 ];
	ld.global.L1::evict_last.b32 { %r24 }, [ %rd9 + 0 ];
	ld.global.L1::evict_last.b32 { %r26 }, [ %rd10 + 0 ];
	ld.global.L1::evict_last.b32 { %r28 }, [ %rd11 + 0 ];
	ld.global.L1::evict_last.b32 { %r30 }, [ %rd12 + 0 ];
     */
    ld.global.L1::evict_last.v4.b32 { %r16, %r18, %r20, %r22 }, [ %rd5 + 0 ];
    ld.global.L1::evict_last.v4.b32 { %r24, %r26, %r28, %r30 }, [ %rd9 + 0 ];


	mov.b32 	%f22, %r16;
	mov.b32 	%f23, %r18;
	mov.b32 	%f24, %r20;
	mov.b32 	%f25, %r22;
	mov.b32 	%f26, %r24;
	mov.b32 	%f27, %r26;
	mov.b32 	%f28, %r28;
	mov.b32 	%f29, %r30;

	add.f32 	%f118, %f118, %f22;
	add.f32 	%f119, %f119, %f23;
	add.f32 	%f120, %f120, %f24;
	add.f32 	%f121, %f121, %f25;

	add.s32 	%r32, %thread_id_x4, %off_m2048;
	add.s32 	%r33, %r32, 3072;
	setp.lt.u32 	%p9, %r33, 50272;

	selp.f32 	%f30, %f26, 0f80000000, %p9;
	add.f32 	%f122, %f122, %f30;
	selp.f32 	%f31, %f27, 0f80000000, %p9;
	add.f32 	%f123, %f123, %f31;
	selp.f32 	%f32, %f28, 0f80000000, %p9;
	add.f32 	%f124, %f124, %f32;
	selp.f32 	%f33, %f29, 0f80000000, %p9;
	add.f32 	%f125, %f125, %f33;

	add.s32 	%off_m2048, %off_m2048, 2048;
	setp.lt.u32 	%p17, %off_m2048, 48224; // 48224 = 50272 - 2048
	@%p17 bra 	LOOP1;

    .reg.b32 %lane_id;
	and.b32  	%lane_id, %thread_id, 31;

    // add the 8 elements inside a thread
	add.f32 	%f34, %f118, %f119;
	add.f32 	%f35, %f120, %f34;
	add.f32 	%f36, %f121, %f35;
	add.f32 	%f37, %f122, %f36;
	add.f32 	%f38, %f123, %f37;
	add.f32 	%f39, %f124, %f38;
	add.f32 	%f40, %f125, %f39;
    
    // do 5 rounds of intra-warp shuffling
    // rnd1
	mov.b32 	%r52, %f40;
	shfl.sync.bfly.b32	%r53, %r52, 16, 31, -1;
	mov.b32 	%f41, %r53;
	add.f32 	%f42, %f40, %f41;

    // rnd2
	mov.b32 	%r54, %f42;
	shfl.sync.bfly.b32	%r55, %r54, 8, 31, -1;
	mov.b32 	%f43, %r55;
	add.f32 	%f44, %f42, %f43;

    // rnd3
	mov.b32 	%r56, %f44;
	shfl.sync.bfly.b32	%r57, %r56, 4, 31, -1;
	mov.b32 	%f45, %r57;
	add.f32 	%f46, %f44, %f45;

    // rnd4
	mov.b32 	%r58, %f46;
	shfl.sync.bfly.b32	%r59, %r58, 2, 31, -1;
	mov.b32 	%f47, %r59;
	add.f32 	%f48, %f46, %f47;

    // rnd5
	mov.b32 	%r60, %f48;
	shfl.sync.bfly.b32	%r61, %r60, 1, 31, -1;
	mov.b32 	%f49, %r61;
	add.f32 	%f50, %f48, %f49;

    // lane0 of each warp write intra-warp sum to smem
	setp.eq.s32 	%p18, %lane_id, 0;
	shl.b32 	%r62, %warp_id, 2;
    .reg.u32 %smbase;
	mov.u32 	%smbase, global_smem;
	add.s32 	%r43, %smbase, %r62;
	mov.b32 	%r44, %f50;
	@%p18 st.shared.b32 [ %r43 + 0 ], %r44;
	bar.sync 	0;

    // 3 rounds for inter-warp shuffle
    // only the first 8 threads of each block do that.
	setp.lt.s32 	%p19, %thread_id, 8;
	shl.b32 	%r64, %thread_id, 2;
	add.s32 	%r46, %smbase, %r64;
	@%p19 ld.shared.b32 %r45, [ %r46 + 0 ];

    // rnd1
	mov.b32 	%f51, %r45;
	shfl.sync.bfly.b32	%r65, %r45, 4, 31, -1;
	mov.b32 	%f52, %r65;
	add.f32 	%f53, %f51, %f52;

    // rnd2
	mov.b32 	%r66, %f53;
	shfl.sync.bfly.b32	%r67, %r66, 2, 31, -1;
	mov.b32 	%f54, %r67;
	add.f32 	%f55, %f53, %f54;

    // rnd3
	mov.b32 	%r68, %f55;
	shfl.sync.bfly.b32	%r69, %r68, 1, 31, -1;
	mov.b32 	%f56, %r69;
	add.f32 	%f57, %f55, %f56;

    // broad the row sum to all threads in each block
	and.b32  	%r70, %thread_id, 7;
	setp.eq.s32 	%p21, %r70, 0;
	and.pred  	%p20, %p19, %p21;
	mov.b32 	%r48, %f57;
	@%p20 st.shared.b32 [ %r46 + 0 ], %r48;
	bar.sync 	0;
	ld.shared.f32 	%f20, [global_smem];

    .reg.b32 %thread_id_x8;
	shl.b32 	%thread_id_x8, %thread_id_x4, 1;

    .reg.b32 %thread_id_x2;
	shl.b32 	%thread_id_x2, %thread_id, 1;

    .reg.f32 %neg_row_sum;
	neg.f32 	%neg_row_sum, %f20;

	add.s32 	%r9, %smbase, %thread_id_x8;
	add.s32 	%r10, %smbase, %thread_id_x2;
	add.s32 	%r11, %row_start_idx, %thread_id;

	mov.b32 	%off_m2048, -2048;
LOOP2:

	add.s32 	%r128, %elems_start_idx, %off_m2048;

    // compute load index for tensor a
	add.s32 	%r129, %r128, 2048;
	add.s32 	%r130, %r128, 2049;
	add.s32 	%r131, %r128, 2050;
	add.s32 	%r132, %r128, 2051;
	add.s32 	%r133, %r128, 3072;
	add.s32 	%r134, %r128, 3073;
	add.s32 	%r135, %r128, 3074;
	add.s32 	%r136, %r128, 3075;

    // compute load address for tensor a
	mul.wide.s32 	%rd41, %r129, 4;
	add.s64 	%rd21, %aptr, %rd41;
	mul.wide.s32 	%rd42, %r130, 4;
	add.s64 	%rd22, %aptr, %rd42;
	mul.wide.s32 	%rd43, %r131, 4;
	add.s64 	%rd23, %aptr, %rd43;
	mul.wide.s32 	%rd44, %r132, 4;
	add.s64 	%rd24, %aptr, %rd44;
	mul.wide.s32 	%rd45, %r133, 4;
	add.s64 	%rd25, %aptr, %rd45;
	mul.wide.s32 	%rd46, %r134, 4;
	add.s64 	%rd26, %aptr, %rd46;
	mul.wide.s32 	%rd47, %r135, 4;
	add.s64 	%rd27, %aptr, %rd47;
	mul.wide.s32 	%rd48, %r136, 4;
	add.s64 	%rd28, %aptr, %rd48;

    // load the 8 elements for tensor a
	ld.global.L1::evict_first.b32 { %r73 }, [ %rd21 + 0 ];
	ld.global.L1::evict_first.b32 { %r75 }, [ %rd22 + 0 ];
	ld.global.L1::evict_first.b32 { %r77 }, [ %rd23 + 0 ];
	ld.global.L1::evict_first.b32 { %r79 }, [ %rd24 + 0 ];

    // p30 indicates if the second group of 4 elements exist
	add.s32 	%r121, %thread_id_x4, %off_m2048;
	add.s32 	%r122, %r121, 3072;
	setp.lt.u32 	%p30, %r122, 50272;

	mov.u32 %r81, 0x0;
	@%p30 ld.global.L1::evict_first.b32 { %r81 }, [ %rd25 + 0 ];
	mov.u32 %r83, 0x0;
	@%p30 ld.global.L1::evict_first.b32 { %r83 }, [ %rd26 + 0 ];
	mov.u32 %r85, 0x0;
	@%p30 ld.global.L1::evict_first.b32 { %r85 }, [ %rd27 + 0 ];
	mov.u32 %r87, 0x0;
	@%p30 ld.global.L1::evict_first.b32 { %r87 }, [ %rd28 + 0 ];

    // load tensor b
	add.s64 	%rd29, %bptr, %rd41;
	add.s64 	%rd30, %bptr, %rd45;
	ld.global.L1::evict_first.v4.b32 { %r89, %r90, %r91, %r92 }, [ %rd29 + 0 ];
	mov.u32 %r97, 0x0;
	mov.u32 %r98, 0x0;
	mov.u32 %r99, 0x0;
	mov.u32 %r100, 0x0;
	@%p30 ld.global.L1::evict_first.v4.b32 { %r97, %r98, %r99, %r100 }, [ %rd30 + 0 ];

	add.s64 	%rd31, %cptr, %rd41;
	add.s64 	%rd32, %cptr, %rd45;
	mov.u32 %r105, 0x0;
	mov.u32 %r106, 0x0;
	mov.u32 %r107, 0x0;
	mov.u32 %r108, 0x0;
	ld.global.L1::evict_first.v4.b32 { %r105, %r106, %r107, %r108 }, [ %rd31 + 0 ];
	mov.b32 	%f74, %r105;
	mov.b32 	%f75, %r106;
	mov.b32 	%f76, %r107;
	mov.b32 	%f77, %r108;
	mov.u32 %r113, 0x0;
	mov.u32 %r114, 0x0;
	mov.u32 %r115, 0x0;
	mov.u32 %r116, 0x0;
	@%p30 ld.global.L1::evict_first.v4.b32 { %r113, %r114, %r115, %r116 }, [ %rd32 + 0 ];

	mov.b32 	%f78, %r113;
	mov.b32 	%f79, %r114;
	mov.b32 	%f80, %r115;
	mov.b32 	%f81, %r116;

	mul.f32 	%f59, %f74, 0f3FB8AA3B;
	ex2.approx.f32 %f58, %f59;
	mul.f32 	%f61, %f75, 0f3FB8AA3B;
	ex2.approx.f32 %f60, %f61;
	mul.f32 	%f63, %f76, 0f3FB8AA3B;
	ex2.approx.f32 %f62, %f63;
	mul.f32 	%f65, %f77, 0f3FB8AA3B;
	ex2.approx.f32 %f64, %f65;
	mul.f32 	%f67, %f78, 0f3FB8AA3B;
	ex2.approx.f32 %f66, %f67;
	mul.f32 	%f69, %f79, 0f3FB8AA3B;
	ex2.approx.f32 %f68, %f69;
	mul.f32 	%f71, %f80, 0f3FB8AA3B;
	ex2.approx.f32 %f70, %f71;
	mul.f32 	%f73, %f81, 0f3FB8AA3B;
	ex2.approx.f32 %f72, %f73;

    // compute output for the first 4 elements
	mov.b32 	%f82, %r73;
	mov.b32 	%f83, %r75;
	mov.b32 	%f84, %r77;
	mov.b32 	%f85, %r79;

	mov.b32 	%f86, %r92;
	mov.b32 	%f87, %r91;
	mov.b32 	%f88, %r90;
	mov.b32 	%f89, %r89;

	fma.rn.f32 	%f91, %neg_row_sum, %f64, %f85;
	fma.rn.f32 	%f93, %neg_row_sum, %f62, %f84;
	fma.rn.f32 	%f95, %neg_row_sum, %f60, %f83;
	fma.rn.f32 	%f97, %neg_row_sum, %f58, %f82;

	add.f32 	%f98, %f97, %f89;
	add.f32 	%f99, %f95, %f88;
	add.f32 	%f100, %f93, %f87;
	add.f32 	%f101, %f91, %f86;

	cvt.rn.f16.f32 	%rs9, %f101;
	cvt.rn.f16.f32 	%rs10, %f100;
	cvt.rn.f16.f32 	%rs11, %f99;
	cvt.rn.f16.f32 	%rs12, %f98;

    // compute output for the second group of 4 elements
	mov.b32 	%f102, %r81;
	mov.b32 	%f103, %r83;
	mov.b32 	%f104, %r85;
	mov.b32 	%f105, %r87;

	mov.b32 	%f106, %r100;
	mov.b32 	%f107, %r99;
	mov.b32 	%f108, %r98;
	mov.b32 	%f109, %r97;

	fma.rn.f32 	%f110, %neg_row_sum, %f72, %f105;
	fma.rn.f32 	%f111, %neg_row_sum, %f70, %f104;
	fma.rn.f32 	%f112, %neg_row_sum, %f68, %f103;
	fma.rn.f32 	%f113, %neg_row_sum, %f66, %f102;

	add.f32 	%f114, %f113, %f109;
	add.f32 	%f115, %f112, %f108;
	add.f32 	%f116, %f111, %f107;
	add.f32 	%f117, %f110, %f106;

	cvt.rn.f16.f32 	%rs13, %f117;
	cvt.rn.f16.f32 	%rs14, %f116;
	cvt.rn.f16.f32 	%rs15, %f115;
	cvt.rn.f16.f32 	%rs16, %f114;

    // shuffle around leverage smem
	st.shared.v4.b16 	[%r9], {%rs12, %rs11, %rs10, %rs9};
	bar.sync 	0;

	ld.shared.u16 	%rs1, [%r10];
	ld.shared.u16 	%rs2, [%r10+512];
	ld.shared.u16 	%rs3, [%r10+1024];
	ld.shared.u16 	%rs4, [%r10+1536];
	bar.sync 	0;
	st.shared.v4.b16 	[%r9], {%rs16, %rs15, %rs14, %rs13};
	bar.sync 	0;
	ld.shared.u16 	%rs5, [%r10];
	ld.shared.u16 	%rs6, [%r10+512];
	ld.shared.u16 	%rs7, [%r10+1024];
	ld.shared.u16 	%rs8, [%r10+1536];

	add.s32 	%r137, %r11, %off_m2048;

    // [x * 256 + 2048 for x in range(8)]
	add.s32 	%r138, %r137, 2048;
	add.s32 	%r139, %r137, 2304;
	add.s32 	%r140, %r137, 2560;
	add.s32 	%r141, %r137, 2816;
	add.s32 	%r142, %r137, 3072;
	add.s32 	%r143, %r137, 3328;
	add.s32 	%r144, %r137, 3584;
	add.s32 	%r145, %r137, 3840;

    // compute store ptr for tensor o
	mul.wide.s32 	%rd49, %r138, 2;
	add.s64 	%rd33, %optr, %rd49;
	mul.wide.s32 	%rd50, %r139, 2;
	add.s64 	%rd34, %optr, %rd50;
	mul.wide.s32 	%rd51, %r140, 2;
	add.s64 	%rd35, %optr, %rd51;
	mul.wide.s32 	%rd52, %r141, 2;
	add.s64 	%rd36, %optr, %rd52;
	mul.wide.s32 	%rd53, %r142, 2;
	add.s64 	%rd37, %optr, %rd53;
	mul.wide.s32 	%rd54, %r143, 2;
	add.s64 	%rd38, %optr, %rd54;
	mul.wide.s32 	%rd55, %r144, 2;
	add.s64 	%rd39, %optr, %rd55;
	mul.wide.s32 	%rd56, %r145, 2;
	add.s64 	%rd40, %optr, %rd56;

	st.global.b16 [ %rd33 + 0 ], { %rs1 };
	st.global.b16 [ %rd34 + 0 ], { %rs2 };
	st.global.b16 [ %rd35 + 0 ], { %rs3 };
	st.global.b16 [ %rd36 + 0 ], { %rs4 };

	add.s32 	%r123, %thread_id, %off_m2048;
	add.s32 	%r124, %r123, 3072;
	add.s32 	%r125, %r123, 3328;
	add.s32 	%r126, %r123, 3584;
	add.s32 	%r127, %r123, 3840;

	setp.lt.u32 	%p62, %r124, 50272;
	setp.lt.u32 	%p63, %r125, 50272;
	setp.lt.u32 	%p64, %r126, 50272;
	setp.lt.u32 	%p65, %r127, 50272;

	@%p62 st.global.b16 [ %rd37 + 0 ], { %rs5 };
	@%p63 st.global.b16 [ %rd38 + 0 ], { %rs6 };
	@%p64 st.global.b16 [ %rd39 + 0 ], { %rs7 };
	@%p65 st.global.b16 [ %rd40 + 0 ], { %rs8 };

	add.s32 	%off_m2048, %off_m2048, 2048;
	setp.lt.u32 	%p66, %off_m2048, 48224;
	@%p66 bra 	LOOP2;
	ret;
}


// ===== COMPILED SASS (sm_100) =====

	.target	sm_100

	.elftype	@"ET_EXEC"


//--------------------- .note.nv.tkinfo           --------------------------
	.section	.note.nv.tkinfo,"",@"SHT_NOTE"
	.sectionflags	@"SHF_NOTE_NV_TKINFO"
	.tkinfo
        /*0018*/ 	.word	0x00000002
        /*0030*/ 	.string	""
        /*0030*/ 	.string	"ptxas"
        /*0030*/ 	.string	"Cuda compilation tools, release 13.0, V13.0.88"
        /*0030*/ 	.string	"Build cuda_13.0.r13.0/compiler.36424714_0"
        /*0030*/ 	.string	"-arch sm_100 "



//--------------------- .note.nv.cuinfo           --------------------------
	.section	.note.nv.cuinfo,"",@"SHT_NOTE"
	.sectionflags	@"SHF_NOTE_NV_CUINFO"
        /*0018*/ 	.short	0x0002
        /*001a*/ 	.short	0x005a
        /*001c*/ 	.short	0x0082
	.zero		2


//--------------------- .nv.info                  --------------------------
	.section	.nv.info,"",@"SHT_CUDA_INFO"
	.align	4


	//----- nvinfo : EIATTR_REGCOUNT
	.align		4
        /*0000*/ 	.byte	0x04, 0x2f
        /*0002*/ 	.short	(.L_1 - .L_0)
	.align		4
.L_0:
        /*0004*/ 	.word	index@(triton_kernel_01d2d3)
        /*0008*/ 	.word	0x00000020


	//----- nvinfo : EIATTR_FRAME_SIZE
	.align		4
.L_1:
        /*000c*/ 	.byte	0x04, 0x11
        /*000e*/ 	.short	(.L_3 - .L_2)
	.align		4
.L_2:
        /*0010*/ 	.word	index@(triton_kernel_01d2d3)
        /*0014*/ 	.word	0x00000000


	//----- nvinfo : EIATTR_MIN_STACK_SIZE
	.align		4
.L_3:
        /*0018*/ 	.byte	0x04, 0x12
        /*001a*/ 	.short	(.L_5 - .L_4)
	.align		4
.L_4:
        /*001c*/ 	.word	index@(triton_kernel_01d2d3)
        /*0020*/ 	.word	0x00000000
.L_5:


//--------------------- .nv.compat                --------------------------
	.section	.nv.compat,"",@"SHT_CUDA_COMPAT_INFO"
	.align	4
        /*0000*/ 	.byte	0x02, 0x09, 0x00, 0x00, 0x02, 0x02, 0x01, 0x00, 0x02, 0x05, 0x05, 0x00, 0x03, 0x07, 0x01, 0x01
        /*0010*/ 	.byte	0x02, 0x03, 0x00, 0x00, 0x02, 0x06, 0x01, 0x00, 0x04, 0x0b, 0x08, 0x00, 0x01, 0x00, 0x00, 0x00
        /*0020*/ 	.byte	0x00, 0x00, 0x00, 0x00


//--------------------- .nv.info.triton_kernel_01d2d3 --------------------------
	.section	.nv.info.triton_kernel_01d2d3,"",@"SHT_CUDA_INFO"
	.sectionflags	@""
	.align	4


	//----- nvinfo : EIATTR_CUDA_API_VERSION
	.align		4
        /*0000*/ 	.byte	0x04, 0x37
        /*0002*/ 	.short	(.L_7 - .L_6)
.L_6:
        /*0004*/ 	.word	0x00000082


	//----- nvinfo : EIATTR_KPARAM_INFO
	.align		4
.L_7:
        /*0008*/ 	.byte	0x04, 0x17
        /*000a*/ 	.short	(.L_9 - .L_8)
.L_8:
        /*000c*/ 	.word	0x00000000
        /*0010*/ 	.short	0x0003
        /*0012*/ 	.short	0x0018
        /*0014*/ 	.byte	0x00, 0xf0, 0x21, 0x00


	//----- nvinfo : EIATTR_KPARAM_INFO
	.align		4
.L_9:
        /*0018*/ 	.byte	0x04, 0x17
        /*001a*/ 	.short	(.L_11 - .L_10)
.L_10:
        /*001c*/ 	.word	0x00000000
        /*0020*/ 	.short	0x0002
        /*0022*/ 	.short	0x0010
        /*0024*/ 	.byte	0x00, 0xf0, 0x21, 0x00


	//----- nvinfo : EIATTR_KPARAM_INFO
	.align		4
.L_11:
        /*0028*/ 	.byte	0x04, 0x17
        /*002a*/ 	.short	(.L_13 - .L_12)
.L_12:
        /*002c*/ 	.word	0x00000000
        /*0030*/ 	.short	0x0001
        /*0032*/ 	.short	0x0008
        /*0034*/ 	.byte	0x00, 0xf0, 0x21, 0x00


	//----- nvinfo : EIATTR_KPARAM_INFO
	.align		4
.L_13:
        /*0038*/ 	.byte	0x04, 0x17
        /*003a*/ 	.short	(.L_15 - .L_14)
.L_14:
        /*003c*/ 	.word	0x00000000
        /*0040*/ 	.short	0x0000
        /*0042*/ 	.short	0x0000
        /*0044*/ 	.byte	0x00, 0xf0, 0x21, 0x00


	//----- nvinfo : EIATTR_SPARSE_MMA_MASK
	.align		4
.L_15:
        /*0048*/ 	.byte	0x03, 0x50
        /*004a*/ 	.short	0x0000


	//----- nvinfo : EIATTR_MAXREG_COUNT
	.align		4
        /*004c*/ 	.byte	0x03, 0x1b
        /*004e*/ 	.short	0x00ff


	//----- nvinfo : EIATTR_NUM_BARRIERS
	.align		4
        /*0050*/ 	.byte	0x02, 0x4c
        /*0052*/ 	.byte	0x01
	.zero		1


	//----- nvinfo : EIATTR_MERCURY_ISA_VERSION
	.align		4
        /*0054*/ 	.byte	0x03, 0x5f
        /*0056*/ 	.short	0x0101


	//----- nvinfo : EIATTR_COOP_GROUP_MASK_REGIDS
	.align		4
        /*0058*/ 	.byte	0x04, 0x29
        /*005a*/ 	.short	(.L_17 - .L_16)


	//   ....[0]....
.L_16:
        /*005c*/ 	.word	0xffffffff


	//   ....[1]....
        /*0060*/ 	.word	0xffffffff


	//   ....[2]....
        /*0064*/ 	.word	0xffffffff


	//   ....[3]....
        /*0068*/ 	.word	0xffffffff


	//   ....[4]....
        /*006c*/ 	.word	0xffffffff


	//   ....[5]....
        /*0070*/ 	.word	0xffffffff


	//   ....[6]....
        /*0074*/ 	.word	0xffffffff


	//   ....[7]....
        /*0078*/ 	.word	0xffffffff


	//----- nvinfo : EIATTR_COOP_GROUP_INSTR_OFFSETS
	.align		4
.L_17:
        /*007c*/ 	.byte	0x04, 0x28
        /*007e*/ 	.short	(.L_19 - .L_18)


	//   ....[0]....
.L_18:
        /*0080*/ 	.word	0x00002040


	//   ....[1]....
        /*0084*/ 	.word	0x00002060


	//   ....[2]....
        /*0088*/ 	.word	0x00002080


	//   ....[3]....
        /*008c*/ 	.word	0x000020a0


	//   ....[4]....
        /*0090*/ 	.word	0x000020d0


	//   ....[5]....
        /*0094*/ 	.word	0x00002160


	//   ....[6]....
        /*0098*/ 	.word	0x00002180


	//   ....[7]....
        /*009c*/ 	.word	0x000021b0


	//----- nvinfo : EIATTR_VRC_CTA_INIT_COUNT
	.align		4
.L_19:
        /*00a0*/ 	.byte	0x02, 0x4a
	.zero		1
	.zero		1


	//----- nvinfo : EIATTR_EXIT_INSTR_OFFSETS
	.align		4
        /*00a4*/ 	.byte	0x04, 0x1c
        /*00a6*/ 	.short	(.L_21 - .L_20)


	//   ....[0]....
.L_20:
        /*00a8*/ 	.word	0x00002c20


	//----- nvinfo : EIATTR_MAX_THREADS
	.align		4
.L_21:
        /*00ac*/ 	.byte	0x04, 0x05
        /*00ae*/ 	.short	(.L_23 - .L_22)
.L_22:
        /*00b0*/ 	.word	0x00000100
        /*00b4*/ 	.word	0x00000001
        /*00b8*/ 	.word	0x00000001


	//----- nvinfo : EIATTR_CBANK_PARAM_SIZE
	.align		4
.L_23:
        /*00bc*/ 	.byte	0x03, 0x19
        /*00be*/ 	.short	0x0020


	//----- nvinfo : EIATTR_PARAM_CBANK
	.align		4
        /*00c0*/ 	.byte	0x04, 0x0a
        /*00c2*/ 	.short	(.L_25 - .L_24)
	.align		4
.L_24:
        /*00c4*/ 	.word	index@(.nv.constant0.triton_kernel_01d2d3)
        /*00c8*/ 	.short	0x0380
        /*00ca*/ 	.short	0x0020


	//----- nvinfo : EIATTR_SW_WAR
	.align		4
.L_25:
        /*00cc*/ 	.byte	0x04, 0x36
        /*00ce*/ 	.short	(.L_27 - .L_26)
.L_26:
        /*00d0*/ 	.word	0x00000008
.L_27:


//--------------------- .nv.callgraph             --------------------------
	.section	.nv.callgraph,"",@"SHT_CUDA_CALLGRAPH"
	.align	4
	.sectionentsize	8
	.align		4
        /*0000*/ 	.word	0x00000000
	.align		4
        /*0004*/ 	.word	0xffffffff
	.align		4
        /*0008*/ 	.word	0x00000000
	.align		4
        /*000c*/ 	.word	0xfffffffe
	.align		4
        /*0010*/ 	.word	0x00000000
	.align		4
        /*0014*/ 	.word	0xfffffffd
	.align		4
        /*0018*/ 	.word	0x00000000
	.align		4
        /*001c*/ 	.word	0xfffffffc


//--------------------- .text.triton_kernel_01d2d3 --------------------------
	.section	.text.triton_kernel_01d2d3,"ax",@progbits
	.align	128
        .global         triton_kernel_01d2d3
        .type           triton_kernel_01d2d3,@function
        .size           triton_kernel_01d2d3,(.L_x_2 - triton_kernel_01d2d3)
        .other          triton_kernel_01d2d3,@"STO_CUDA_ENTRY STV_DEFAULT"
triton_kernel_01d2d3:
.text.triton_kernel_01d2d3:
[----:B------:R-:W-:Y:S01]  /*0000*/  LDC R1, c[0x0][0x37c] ;  /* 0x0000df00ff017b82 */ /* 0x000fe20000000800 */
[----:B------:R-:W0:Y:S07]  /*0010*/  S2R R3, SR_TID.X ;  /* 0x0000000000037919 */ /* 0x000e2e0000002100 */
[----:B------:R-:W1:Y:S01]  /*0020*/  LDC.64 R28, c[0x0][0x380] ;  /* 0x0000e000ff1c7b82 */ /* 0x000e620000000a00 */
[----:B------:R-:W2:Y:S01]  /*0030*/  LDCU.64 UR6, c[0x0][0x358] ;  /* 0x00006b00ff0677ac */ /* 0x000ea20008000a00 */
[----:B------:R-:W3:Y:S01]  /*0040*/  S2R R0, SR_CTAID.X ;  /* 0x0000000000007919 */ /* 0x000ee20000002500 */
[----:B0-----:R-:W-:-:S05]  /*0050*/  SHF.L.U32 R25, R3, 0x2, RZ ;  /* 0x0000000203197819 */ /* 0x001fca00000006ff */
[----:B---3--:R-:W-:-:S04]  /*0060*/  IMAD R24, R0, 0xc460, R25 ;  /* 0x0000c46000187824 */ /* 0x008fc800078e0219 */
[C---:B-1----:R-:W-:Y:S01]  /*0070*/  IMAD.WIDE R12, R24.reuse, 0x4, R28 ;  /* 0x00000004180c7825 */ /* 0x042fe200078e021c */
[C---:B------:R-:W-:Y:S02]  /*0080*/  IADD3 R17, PT, PT, R24.reuse, 0x800, RZ ;  /* 0x0000080018117810 */ /* 0x040fe40007ffe0ff */
[----:B------:R-:W-:-:S03]  /*0090*/  IADD3 R21, PT, PT, R24, 0x1000, RZ ;  /* 0x0000100018157810 */ /* 0x000fc60007ffe0ff */
[--C-:B------:R-:W-:Y:S01]  /*00a0*/  IMAD.WIDE R16, R17, 0x4, R28.reuse ;  /* 0x0000000411107825 */ /* 0x100fe200078e021c */
[----:B--2---:R-:W2:Y:S01]  /*00b0*/  LDG.E.EL.128 R12, desc[UR6][R12.64] ;  /* 0x000000060c0c7981 */ /* 0x004ea2000c2e1d00 */
[C---:B------:R-:W-:Y:S02]  /*00c0*/  IADD3 R5, PT, PT, R24.reuse, 0x1800, RZ ;  /* 0x0000180018057810 */ /* 0x040fe40007ffe0ff */
[--C-:B------:R-:W-:Y:S02]  /*00d0*/  IMAD.WIDE R20, R21, 0x4, R28.reuse ;  /* 0x0000000415147825 */ /* 0x100fe400078e021c */
[----:B------:R-:W3:Y:S01]  /*00e0*/  LDG.E.EL.128 R16, desc[UR6][R16.64] ;  /* 0x0000000610107981 */ /* 0x000ee2000c2e1d00 */
[----:B------:R-:W-:Y:S01]  /*00f0*/  IADD3 R9, PT, PT, R24, 0x2000, RZ ;  /* 0x0000200018097810 */ /* 0x000fe20007ffe0ff */
[--C-:B------:R-:W-:Y:S02]  /*0100*/  IMAD.WIDE R4, R5, 0x4, R28.reuse ;  /* 0x0000000405047825 */ /* 0x100fe400078e021c */
[----:B------:R-:W4:Y:S02]  /*0110*/  LDG.E.EL.128 R20, desc[UR6][R20.64] ;  /* 0x0000000614147981 */ /* 0x000f24000c2e1d00 */
[----:B------:R-:W-:-:S02]  /*0120*/  IMAD.WIDE R8, R9, 0x4, R28 ;  /* 0x0000000409087825 */ /* 0x000fc400078e021c */
[----:B------:R-:W5:Y:S04]  /*0130*/  LDG.E.EL.128 R4, desc[UR6][R4.64] ;  /* 0x0000000604047981 */ /* 0x000f68000c2e1d00 */
[----:B------:R-:W5:Y:S01]  /*0140*/  LDG.E.EL.128 R8, desc[UR6][R8.64] ;  /* 0x0000000608087981 */ /* 0x000f62000c2e1d00 */
[----:B--2---:R-:W-:Y:S01]  /*0150*/  FADD R27, RZ, R12 ;  /* 0x0000000cff1b7221 */ /* 0x004fe20000000000 */
[----:B------:R-:W-:Y:S01]  /*0160*/  FADD R12, RZ, R13 ;  /* 0x0000000dff0c7221 */ /* 0x000fe20000000000 */
[----:B------:R-:W-:-:S03]  /*0170*/  IADD3 R13, PT, PT, R24, 0x3000, RZ ;  /* 0x00003000180d7810 */ /* 0x000fc60007ffe0ff */
[----:B---3--:R-:W-:Y:S01]  /*0180*/  FADD R12, R12, R17 ;  /* 0x000000110c0c7221 */ /* 0x008fe20000000000 */
[----:B------:R-:W-:Y:S01]  /*0190*/  FADD R16, R27, R16 ;  /* 0x000000101b107221 */ /* 0x000fe20000000000 */
[----:B------:R-:W-:Y:S01]  /*01a0*/  IADD3 R17, PT, PT, R24, 0x2800, RZ ;  /* 0x0000280018117810 */ /* 0x000fe20007ffe0ff */
[----:B------:R-:W-:Y:S01]  /*01b0*/  FADD R27, RZ, R14 ;  /* 0x0000000eff1b7221 */ /* 0x000fe20000000000 */
[----:B------:R-:W-:Y:S01]  /*01c0*/  FADD R14, RZ, R15 ;  /* 0x0000000fff0e7221 */ /* 0x000fe20000000000 */
[----:B----4-:R-:W-:Y:S01]  /*01d0*/  FADD R15, R16, R20 ;  /* 0x00000014100f7221 */ /* 0x010fe20000000000 */
[----:B------:R-:W-:Y:S01]  /*01e0*/  FADD R20, R12, R21 ;  /* 0x000000150c147221 */ /* 0x000fe20000000000 */
[----:B------:R-:W-:-:S04]  /*01f0*/  IMAD.WIDE R16, R17, 0x4, R28 ;  /* 0x0000000411107825 */ /* 0x000fc800078e021c */
[----:B------:R-:W-:Y:S01]  /*0200*/  FADD R27, R27, R18 ;  /* 0x000000121b1b7221 */ /* 0x000fe20000000000 */
[----:B------:R-:W-:Y:S01]  /*0210*/  FADD R14, R14, R19 ;  /* 0x000000130e0e7221 */ /* 0x000fe20000000000 */
[----:B-----5:R-:W-:Y:S01]  /*0220*/  FADD R20, R20, R5 ;  /* 0x0000000514147221 */ /* 0x020fe20000000000 */
[----:B------:R-:W-:Y:S01]  /*0230*/  IMAD.WIDE R12, R13, 0x4, R28 ;  /* 0x000000040d0c7825 */ /* 0x000fe200078e021c */
[----:B------:R-:W-:Y:S01]  /*0240*/  IADD3 R5, PT, PT, R24, 0x3800, RZ ;  /* 0x0000380018057810 */ /* 0x000fe20007ffe0ff */
[----:B------:R-:W2:Y:S02]  /*0250*/  LDG.E.EL.128 R16, desc[UR6][R16.64] ;  /* 0x0000000610107981 */ /* 0x000ea4000c2e1d00 */
[----:B------:R-:W-:Y:S01]  /*0260*/  FADD R27, R27, R22 ;  /* 0x000000161b1b7221 */ /* 0x000fe20000000000 */
[----:B------:R-:W-:Y:S01]  /*0270*/  FADD R22, R14, R23 ;  /* 0x000000170e167221 */ /* 0x000fe20000000000 */
[----:B------:R-:W-:Y:S01]  /*0280*/  FADD R21, R15, R4 ;  /* 0x000000040f157221 */ /* 0x000fe20000000000 */
[----:B------:R-:W-:Y:S01]  /*0290*/  FADD R20, R20, R9 ;  /* 0x0000000914147221 */ /* 0x000fe20000000000 */
[----:B------:R-:W3:Y:S01]  /*02a0*/  LDG.E.EL.128 R12, desc[UR6][R12.64] ;  /* 0x000000060c0c7981 */ /* 0x000ee2000c2e1d00 */
[----:B------:R-:W-:Y:S01]  /*02b0*/  IMAD.WIDE R4, R5, 0x4, R28 ;  /* 0x0000000405047825 */ /* 0x000fe200078e021c */
[----:B------:R-:W-:-:S03]  /*02c0*/  IADD3 R9, PT, PT, R24, 0x4000, RZ ;  /* 0x0000400018097810 */ /* 0x000fc60007ffe0ff */
[----:B------:R-:W-:Y:S01]  /*02d0*/  FADD R21, R21, R8 ;  /* 0x0000000815157221 */ /* 0x000fe20000000000 */
[----:B------:R-:W-:Y:S01]  /*02e0*/  FADD R23, R27, R6 ;  /* 0x000000061b177221 */ /* 0x000fe20000000000 */
[----:B------:R-:W-:Y:S01]  /*02f0*/  FADD R22, R22, R7 ;  /* 0x0000000716167221 */ /* 0x000fe20000000000 */
[----:B------:R-:W-:Y:S01]  /*0300*/  IMAD.WIDE R8, R9, 0x4, R28 ;  /* 0x0000000409087825 */ /* 0x000fe200078e021c */
[----:B------:R-:W4:Y:S03]  /*0310*/  LDG.E.EL.128 R4, desc[UR6][R4.64] ;  /* 0x0000000604047981 */ /* 0x000f26000c2e1d00 */
[----:B------:R-:W-:Y:S01]  /*0320*/  FADD R23, R23, R10 ;  /* 0x0000000a17177221 */ /* 0x000fe20000000000 */
[----:B------:R-:W-:Y:S02]  /*0330*/  FADD R22, R22, R11 ;  /* 0x0000000b16167221 */ /* 0x000fe40000000000 */
[----:B------:R-:W5:Y:S01]  /*0340*/  LDG.E.EL.128 R8, desc[UR6][R8.64] ;  /* 0x0000000608087981 */ /* 0x000f62000c2e1d00 */
[----:B--2---:R-:W-:Y:S01]  /*0350*/  FADD R20, R20, R17 ;  /* 0x0000001114147221 */ /* 0x004fe20000000000 */
[----:B------:R-:W-:Y:S01]  /*0360*/  IADD3 R17, PT, PT, R24, 0x4800, RZ ;  /* 0x0000480018117810 */ /* 0x000fe20007ffe0ff */
[----:B------:R-:W-:-:S02]  /*0370*/  FADD R21, R21, R16 ;  /* 0x0000001015157221 */ /* 0x000fc40000000000 */
[----:B---3--:R-:W-:Y:S01]  /*0380*/  FADD R20, R20, R13 ;  /* 0x0000000d14147221 */ /* 0x008fe20000000000 */
[----:B------:R-:W-:Y:S01]  /*0390*/  IADD3 R13, PT, PT, R24, 0x5000, RZ ;  /* 0x00005000180d7810 */ /* 0x000fe20007ffe0ff */
[----:B------:R-:W-:-:S04]  /*03a0*/  IMAD.WIDE R16, R17, 0x4, R28 ;  /* 0x0000000411107825 */ /* 0x000fc800078e021c */
[----:B------:R-:W-:Y:S01]  /*03b0*/  FADD R21, R21, R12 ;  /* 0x0000000c15157221 */ /* 0x000fe20000000000 */
[----:B------:R-:W-:Y:S01]  /*03c0*/  FADD R23, R23, R18 ;  /* 0x0000001217177221 */ /* 0x000fe20000000000 */
[----:B------:R-:W-:Y:S01]  /*03d0*/  FADD R22, R22, R19 ;  /* 0x0000001316167221 */ /* 0x000fe20000000000 */
[----:B------:R-:W-:-:S04]  /*03e0*/  IMAD.WIDE R12, R13, 0x4, R28 ;  /* 0x000000040d0c7825 */ /* 0x000fc800078e021c */
[----:B----4-:R-:W-:Y:S01]  /*03f0*/  FADD R20, R20, R5 ;  /* 0x0000000514147221 */ /* 0x010fe20000000000 */
[----:B------:R-:W-:Y:S01]  /*0400*/  IADD3 R5, PT, PT, R24, 0x5800, RZ ;  /* 0x0000580018057810 */ /* 0x000fe20007ffe0ff */
[----:B------:R-:W2:Y:S01]  /*0410*/  LDG.E.EL.128 R16, desc[UR6][R16.64] ;  /* 0x0000000610107981 */ /* 0x000ea2000c2e1d00 */
[----:B------:R-:W-:Y:S01]  /*0420*/  FADD R23, R23, R14 ;  /* 0x0000000e17177221 */ /* 0x000fe20000000000 */
[----:B------:R-:W-:Y:S01]  /*0430*/  FADD R22, R22, R15 ;  /* 0x0000000f16167221 */ /* 0x000fe20000000000 */
[----:B------:R-:W-:Y:S01]  /*0440*/  FADD R21, R21, R4 ;  /* 0x0000000415157221 */ /* 0x000fe20000000000 */
[----:B-----5:R-:W-:Y:S01]  /*0450*/  FADD R20, R20, R9 ;  /* 0x0000000914147221 */ /* 0x020fe20000000000 */
        /* <DEDUP_REMOVED lines=97> */
[----:B------:R-:W-:Y:S01]  /*0a70*/  FADD R27, R21, R16 ;  /* 0x00000010151b7221 */ /* 0x000fe20000000000 */
[----:B------:R-:W-:Y:S01]  /*0a80*/  FADD R21, R23, R18 ;  /* 0x0000001217157221 */ /* 0x000fe20000000000 */
[----:B---3--:R-:W-:Y:S01]  /*0a90*/  FADD R20, R20, R13 ;  /* 0x0000000d14147221 */ /* 0x008fe20000000000 */
[----:B------:R-:W-:Y:S01]  /*0aa0*/  IADD3 R13, PT, PT, R24, 0xc00, RZ ;  /* 0x00000c00180d7810 */ /* 0x000fe20007ffe0ff */
[----:B------:R-:W-:Y:S01]  /*0ab0*/  FADD R23, R27, R12 ;  /* 0x0000000c1b177221 */ /* 0x000fe20000000000 */
[----:B------:R-:W-:-:S04]  /*0ac0*/  IMAD.WIDE R16, R17, 0x4, R28 ;  /* 0x0000000411107825 */ /* 0x000fc800078e021c */
[----:B------:R-:W-:Y:S01]  /*0ad0*/  FADD R22, R22, R19 ;  /* 0x0000001316167221 */ /* 0x000fe20000000000 */
[----:B------:R-:W-:Y:S01]  /*0ae0*/  FADD R21, R21, R14 ;  /* 0x0000000e15157221 */ /* 0x000fe20000000000 */
[----:B------:R-:W-:-:S04]  /*0af0*/  IMAD.WIDE R12, R13, 0x4, R28 ;  /* 0x000000040d0c7825 */ /* 0x000fc800078e021c */
[----:B----4-:R-:W-:Y:S01]  /*0b00*/  FADD R23, R23, R4 ;  /* 0x0000000417177221 */ /* 0x010fe20000000000 */
[----:B------:R-:W-:Y:S01]  /*0b10*/  FADD R4, R20, R5 ;  /* 0x0000000514047221 */ /* 0x000fe20000000000 */
[----:B------:R-:W2:Y:S01]  /*0b20*/  LDG.E.EL.128 R16, desc[UR6][R16.64] ;  /* 0x0000000610107981 */ /* 0x000ea2000c2e1d00 */
[----:B------:R-:W-:Y:S01]  /*0b30*/  FADD R26, R22, R15 ;  /* 0x0000000f161a7221 */ /* 0x000fe20000000000 */
[----:B------:R-:W-:Y:S01]  /*0b40*/  FADD R5, R21, R6 ;  /* 0x0000000615057221 */ /* 0x000fe20000000000 */
[----:B-----5:R-:W-:Y:S01]  /*0b50*/  FADD R8, R8, R23 ;  /* 0x0000001708087221 */ /* 0x020fe20000000000 */
[----:B------:R-:W-:Y:S01]  /*0b60*/  FADD R9, R9, R4 ;  /* 0x0000000409097221 */ /* 0x000fe20000000000 */
[----:B------:R-:W3:Y:S01]  /*0b70*/  LDG.E.EL.128 R12, desc[UR6][R12.64] ;  /* 0x000000060c0c7981 */ /* 0x000ee2000c2e1d00 */
[----:B------:R-:W-:Y:S01]  /*0b80*/  IADD3 R27, PT, PT, R24, 0x1400, RZ ;  /* 0x00001400181b7810 */ /* 0x000fe20007ffe0ff */
[----:B------:R-:W-:Y:S01]  /*0b90*/  FADD R26, R26, R7 ;  /* 0x000000071a1a7221 */ /* 0x000fe20000000000 */
[----:B------:R-:W-:Y:S01]  /*0ba0*/  FADD R5, R10, R5 ;  /* 0x000000050a057221 */ /* 0x000fe20000000000 */
[----:B------:R-:W-:Y:S01]  /*0bb0*/  FADD R8, R8, R9 ;  /* 0x0000000908087221 */ /* 0x000fe20000000000 */
[----:B------:R-:W-:Y:S01]  /*0bc0*/  IADD3 R7, PT, PT, R24, 0x1c00, RZ ;  /* 0x00001c0018077810 */ /* 0x000fe20007ffe0ff */
[----:B------:R-:W-:-:S04]  /*0bd0*/  IMAD.WIDE R20, R27, 0x4, R28 ;  /* 0x000000041b147825 */ /* 0x000fc800078e021c */
[----:B------:R-:W-:Y:S01]  /*0be0*/  FADD R11, R11, R26 ;  /* 0x0000001a0b0b7221 */ /* 0x000fe20000000000 */
[----:B------:R-:W-:Y:S01]  /*0bf0*/  FADD R8, R5, R8 ;  /* 0x0000000805087221 */ /* 0x000fe20000000000 */
[----:B------:R-:W-:Y:S01]  /*0c00*/  IADD3 R9, PT, PT, R25, 0xc00, RZ ;  /* 0x00000c0019097810 */ /* 0x000fe20007ffe0ff */
[----:B------:R-:W-:-:S04]  /*0c10*/  IMAD.WIDE R4, R7, 0x4, R28 ;  /* 0x0000000407047825 */ /* 0x000fc800078e021c */
[----:B------:R-:W-:Y:S01]  /*0c20*/  FADD R26, R11, R8 ;  /* 0x000000080b1a7221 */ /* 0x000fe20000000000 */
[----:B------:R-:W4:Y:S01]  /*0c30*/  LDG.E.EL.128 R20, desc[UR6][R20.64] ;  /* 0x0000000614147981 */ /* 0x000f22000c2e1d00 */
[----:B------:R-:W-:Y:S02]  /*0c40*/  IADD3 R8, PT, PT, R25, 0x400, RZ ;  /* 0x0000040019087810 */ /* 0x000fe40007ffe0ff */
[----:B------:R-:W-:Y:S01]  /*0c50*/  ISETP.GE.U32.AND P1, PT, R9, 0xc460, PT ;  /* 0x0000c4600900780c */ /* 0x000fe20003f26070 */
[----:B------:R-:W5:Y:S01]  /*0c60*/  LDG.E.EL.128 R4, desc[UR6][R4.64] ;  /* 0x0000000604047981 */ /* 0x000f62000c2e1d00 */
[----:B------:R-:W-:Y:S02]  /*0c70*/  ISETP.GE.U32.AND P0, PT, R8, 0xc460, PT ;  /* 0x0000c4600800780c */ /* 0x000fe40003f06070 */
[----:B------:R-:W-:Y:S02]  /*0c80*/  IADD3 R8, PT, PT, R25, 0x1400, RZ ;  /* 0x0000140019087810 */ /* 0x000fe40007ffe0ff */
[----:B------:R-:W-:-:S02]  /*0c90*/  IADD3 R9, PT, PT, R24, 0x2400, RZ ;  /* 0x0000240018097810 */ /* 0x000fc40007ffe0ff */
[----:B------:R-:W-:-:S03]  /*0ca0*/  ISETP.GE.U32.AND P2, PT, R8, 0xc460, PT ;  /* 0x0000c4600800780c */ /* 0x000fc60003f46070 */
[----:B------:R-:W-:-:S06]  /*0cb0*/  IMAD.WIDE R8, R9, 0x4, R28 ;  /* 0x0000000409087825 */ /* 0x000fcc00078e021c */
[----:B------:R-:W5:Y:S01]  /*0cc0*/  LDG.E.EL.128 R8, desc[UR6][R8.64] ;  /* 0x0000000608087981 */ /* 0x000f62000c2e1d00 */
[----:B--2---:R-:W-:Y:S02]  /*0cd0*/  FSEL R16, R16, -RZ, !P0 ;  /* 0x800000ff10107208 */ /* 0x004fe40004000000 */
[----:B------:R-:W-:Y:S02]  /*0ce0*/  FSEL R17, R17, -RZ, !P0 ;  /* 0x800000ff11117208 */ /* 0x000fe40004000000 */
[----:B------:R-:W-:Y:S02]  /*0cf0*/  FSEL R18, R18, -RZ, !P0 ;  /* 0x800000ff12127208 */ /* 0x000fe40004000000 */
[----:B---3--:R-:W-:Y:S01]  /*0d00*/  FSEL R27, R12, -RZ, !P1 ;  /* 0x800000ff0c1b7208 */ /* 0x008fe20004800000 */
[----:B------:R-:W-:Y:S01]  /*0d10*/  FADD R12, RZ, R16 ;  /* 0x00000010ff0c7221 */ /* 0x000fe20000000000 */
[----:B------:R-:W-:Y:S01]  /*0d20*/  FSEL R16, R13, -RZ, !P1 ;  /* 0x800000ff0d107208 */ /* 0x000fe20004800000 */
[----:B------:R-:W-:Y:S01]  /*0d30*/  FADD R13, RZ, R17 ;  /* 0x00000011ff0d7221 */ /* 0x000fe20000000000 */
[----:B------:R-:W-:Y:S01]  /*0d40*/  FSEL R14, R14, -RZ, !P1 ;  /* 0x800000ff0e0e7208 */ /* 0x000fe20004800000 */
[----:B------:R-:W-:-:S02]  /*0d50*/  FADD R17, RZ, R18 ;  /* 0x00000012ff117221 */ /* 0x000fc40000000000 */
[----:B------:R-:W-:Y:S02]  /*0d60*/  FADD R13, R13, R16 ;  /* 0x000000100d0d7221 */ /* 0x000fe40000000000 */
[----:B------:R-:W-:Y:S01]  /*0d70*/  FADD R14, R17, R14 ;  /* 0x0000000e110e7221 */ /* 0x000fe20000000000 */
[----:B------:R-:W-:Y:S02]  /*0d80*/  IADD3 R17, PT, PT, R25, 0x1c00, RZ ;  /* 0x00001c0019117810 */ /* 0x000fe40007ffe0ff */
[----:B------:R-:W-:Y:S01]  /*0d90*/  FSEL R16, R15, -RZ, !P1 ;  /* 0x800000ff0f107208 */ /* 0x000fe20004800000 */
[----:B------:R-:W-:Y:S01]  /*0da0*/  FADD R12, R12, R27 ;  /* 0x0000001b0c0c7221 */ /* 0x000fe20000000000 */
[----:B------:R-:W-:Y:S02]  /*0db0*/  FSEL R19, R19, -RZ, !P0 ;  /* 0x800000ff13137208 */ /* 0x000fe40004000000 */
[----:B----4-:R-:W-:Y:S02]  /*0dc0*/  FSEL R15, R20, -RZ, !P2 ;  /* 0x800000ff140f7208 */ /* 0x010fe40005000000 */
[----:B------:R-:W-:-:S03]  /*0dd0*/  ISETP.GE.U32.AND P0, PT, R17, 0xc460, PT ;  /* 0x0000c4601100780c */ /* 0x000fc60003f06070 */
[----:B------:R-:W-:Y:S01]  /*0de0*/  FADD R20, R12, R15 ;  /* 0x0000000f0c147221 */ /* 0x000fe20000000000 */
[----:B-----5:R-:W-:Y:S02]  /*0df0*/  FSEL R17, R4, -RZ, !P0 ;  /* 0x800000ff04117208 */ /* 0x020fe40004000000 */
[----:B------:R-:W-:Y:S02]  /*0e00*/  FSEL R12, R21, -RZ, !P2 ;  /* 0x800000ff150c7208 */ /* 0x000fe40005000000 */
[----:B------:R-:W-:Y:S01]  /*0e10*/  IADD3 R4, PT, PT, R25, 0x2400, RZ ;  /* 0x0000240019047810 */ /* 0x000fe20007ffe0ff */
[----:B------:R-:W-:Y:S01]  /*0e20*/  FADD R19, RZ, R19 ;  /* 0x00000013ff137221 */ /* 0x000fe20000000000 */
[----:B------:R-:W-:Y:S01]  /*0e30*/  IADD3 R15, PT, PT, R24, 0x2c00, RZ ;  /* 0x00002c00180f7810 */ /* 0x000fe20007ffe0ff */
[----:B------:R-:W-:Y:S01]  /*0e40*/  FADD R20, R20, R17 ;  /* 0x0000001114147221 */ /* 0x000fe20000000000 */
[----:B------:R-:W-:Y:S01]  /*0e50*/  FSEL R21, R22, -RZ, !P2 ;  /* 0x800000ff16157208 */ /* 0x000fe20005000000 */
[----:B------:R-:W-:Y:S01]  /*0e60*/  FADD R22, R13, R12 ;  /* 0x0000000c0d167221 */ /* 0x000fe20000000000 */
[----:B------:R-:W-:-:S02]  /*0e70*/  FSEL R5, R5, -RZ, !P0 ;  /* 0x800000ff05057208 */ /* 0x000fc40004000000 */
[----:B------:R-:W-:Y:S02]  /*0e80*/  IADD3 R17, PT, PT, R24, 0x3400, RZ ;  /* 0x0000340018117810 */ /* 0x000fe40007ffe0ff */
[----:B------:R-:W-:Y:S01]  /*0e90*/  ISETP.GE.U32.AND P1, PT, R4, 0xc460, PT ;  /* 0x0000c4600400780c */ /* 0x000fe20003f26070 */
[----:B------:R-:W-:Y:S01]  /*0ea0*/  FADD R16, R19, R16 ;  /* 0x0000001013107221 */ /* 0x000fe20000000000 */
[----:B------:R-:W-:Y:S01]  /*0eb0*/  FSEL R23, R23, -RZ, !P2 ;  /* 0x800000ff17177208 */ /* 0x000fe20005000000 */
[----:B------:R-:W-:-:S04]  /*0ec0*/  IMAD.WIDE R12, R15, 0x4, R28 ;  /* 0x000000040f0c7825 */ /* 0x000fc800078e021c */
[----:B------:R-:W-:Y:S01]  /*0ed0*/  FADD R22, R22, R5 ;  /* 0x0000000516167221 */ /* 0x000fe20000000000 */
[----:B------:R-:W-:Y:S01]  /*0ee0*/  FSEL R19, R8, -RZ, !P1 ;  /* 0x800000ff08137208 */ /* 0x000fe20004800000 */
[----:B------:R-:W-:Y:S01]  /*0ef0*/  IMAD.WIDE R4, R17, 0x4, R28 ;  /* 0x0000000411047825 */ /* 0x000fe200078e021c */
[----:B------:R-:W-:-:S03]  /*0f00*/  FSEL R17, R7, -RZ, !P0 ;  /* 0x800000ff07117208 */ /* 0x000fc60004000000 */
[----:B------:R-:W-:Y:S01]  /*0f10*/  FADD R16, R16, R23 ;  /* 0x0000001710107221 */ /* 0x000fe20000000000 */
[----:B------:R-:W-:Y:S01]  /*0f20*/  FSEL R6, R6, -RZ, !P0 ;  /* 0x800000ff06067208 */ /* 0x000fe20004000000 */
[----:B------:R-:W-:Y:S01]  /*0f30*/  FADD R21, R14, R21 ;  /* 0x000000150e157221 */ /* 0x000fe20000000000 */
[----:B------:R-:W-:Y:S01]  /*0f40*/  FADD R20, R20, R19 ;  /* 0x0000001314147221 */ /* 0x000fe20000000000 */
[----:B------:R-:W2:Y:S01]  /*0f50*/  LDG.E.EL.128 R12, desc[UR6][R12.64] ;  /* 0x000000060c0c7981 */ /* 0x000ea2000c2e1d00 */
[----:B------:R-:W-:Y:S01]  /*0f60*/  FSEL R11, R11, -RZ, !P1 ;  /* 0x800000ff0b0b7208 */ /* 0x000fe20004800000 */
[----:B------:R-:W-:Y:S01]  /*0f70*/  FADD R16, R16, R17 ;  /* 0x0000001110107221 */ /* 0x000fe20000000000 */
[----:B------:R-:W-:Y:S01]  /*0f80*/  IADD3 R19, PT, PT, R24, 0x3c00, RZ ;  /* 0x00003c0018137810 */ /* 0x000fe20007ffe0ff */
[----:B------:R-:W-:Y:S02]  /*0f90*/  FADD R21, R21, R6 ;  /* 0x0000000615157221 */ /* 0x000fe40000000000 */
[----:B------:R-:W3:Y:S01]  /*0fa0*/  LDG.E.EL.128 R4, desc[UR6][R4.64] ;  /* 0x0000000604047981 */ /* 0x000ee2000c2e1d00 */
[----:B------:R-:W-:Y:S01]  /*0fb0*/  FSEL R17, R9, -RZ, !P1 ;  /* 0x800000ff09117208 */ /* 0x000fe20004800000 */
[----:B------:R-:W-:Y:S01]  /*0fc0*/  FADD R23, R16, R11 ;  /* 0x0000000b10177221 */ /* 0x000fe20000000000 */
[----:B------:R-:W-:Y:S01]  /*0fd0*/  FSEL R10, R10, -RZ, !P1 ;  /* 0x800000ff0a0a7208 */ /* 0x000fe20004800000 */
[----:B------:R-:W-:Y:S01]  /*0fe0*/  IMAD.WIDE R8, R19, 0x4, R28 ;  /* 0x0000000413087825 */ /* 0x000fe200078e021c */
[----:B------:R-:W-:-:S03]  /*0ff0*/  IADD3 R16, PT, PT, R25, 0x2c00, RZ ;  /* 0x00002c0019107810 */ /* 0x000fc60007ffe0ff */
[----:B------:R-:W-:Y:S01]  /*1000*/  FADD R22, R22, R17 ;  /* 0x0000001116167221 */ /* 0x000fe20000000000 */
[----:B------:R-:W-:Y:S01]  /*1010*/  IADD3 R17, PT, PT, R24, 0x4400, RZ ;  /* 0x0000440018117810 */ /* 0x000fe20007ffe0ff */
[----:B------:R-:W-:Y:S01]  /*1020*/  FADD R21, R21, R10 ;  /* 0x0000000a15157221 */ /* 0x000fe20000000000 */
[----:B------:R-:W-:Y:S01]  /*1030*/  ISETP.GE.U32.AND P0, PT, R16, 0xc460, PT ;  /* 0x0000c4601000780c */ /* 0x000fe20003f06070 */
[----:B------:R-:W4:Y:S01]  /*1040*/  LDG.E.EL.128 R8, desc[UR6][R8.64] ;  /* 0x0000000608087981 */ /* 0x000f22000c2e1d00 */
[----:B------:R-:W-:-:S04]  /*1050*/  IADD3 R16, PT, PT, R25, 0x3400, RZ ;  /* 0x0000340019107810 */ /* 0x000fc80007ffe0ff */
[----:B------:R-:W-:Y:S01]  /*1060*/  ISETP.GE.U32.AND P1, PT, R16, 0xc460, PT ;  /* 0x0000c4601000780c */ /* 0x000fe20003f26070 */
[----:B------:R-:W-:-:S06]  /*1070*/  IMAD.WIDE R16, R17, 0x4, R28 ;  /* 0x0000000411107825 */ /* 0x000fcc00078e021c */
[----:B------:R-:W5:Y:S01]  /*1080*/  LDG.E.EL.128 R16, desc[UR6][R16.64] ;  /* 0x0000000610107981 */ /* 0x000f62000c2e1d00 */
[----:B--2---:R-:W-:Y:S02]  /*1090*/  FSEL R13, R13, -RZ, !P0 ;  /* 0x800000ff0d0d7208 */ /* 0x004fe40004000000 */
[----:B------:R-:W-:Y:S02]  /*10a0*/  FSEL R27, R12, -RZ, !P0 ;  /* 0x800000ff0c1b7208 */ /* 0x000fe40004000000 */
[----:B------:R-:W-:Y:S02]  /*10b0*/  FSEL R14, R14, -RZ, !P0 ;  /* 0x800000ff0e0e7208 */ /* 0x000fe40004000000 */
[----:B------:R-:W-:Y:S01]  /*10c0*/  FSEL R12, R15, -RZ, !P0 ;  /* 0x800000ff0f0c7208 */ /* 0x000fe20004000000 */
[----:B------:R-:W-:Y:S01]  /*10d0*/  FADD R22, R22, R13 ;  /* 0x0000000d16167221 */ /* 0x000fe20000000000 */
[----:B---3--:R-:W-:Y:S01]  /*10e0*/  FSEL R15, R4, -RZ, !P1 ;  /* 0x800000ff040f7208 */ /* 0x008fe20004800000 */
[----:B------:R-:W-:Y:S01]  /*10f0*/  FADD R20, R20, R27 ;  /* 0x0000001b14147221 */ /* 0x000fe20000000000 */
[----:B------:R-:W-:Y:S01]  /*1100*/  IADD3 R4, PT, PT, R25, 0x3c00, RZ ;  /* 0x00003c0019047810 */ /* 0x000fe20007ffe0ff */
[----:B------:R-:W-:Y:S01]  /*1110*/  FADD R13, R21, R14 ;  /* 0x0000000e150d7221 */ /* 0x000fe20000000000 */
[----:B------:R-:W-:-:S02]  /*1120*/  FSEL R5, R5, -RZ, !P1 ;  /* 0x800000ff05057208 */ /* 0x000fc40004800000 */
[----:B------:R-:W-:Y:S01]  /*1130*/  IADD3 R21, PT, PT, R24, 0x4c00, RZ ;  /* 0x00004c0018157810 */ /* 0x000fe20007ffe0ff */
[----:B------:R-:W-:Y:S01]  /*1140*/  FADD R14, R20, R15 ;  /* 0x0000000f140e7221 */ /* 0x000fe20000000000 */
[----:B------:R-:W-:Y:S01]  /*1150*/  ISETP.GE.U32.AND P0, PT, R4, 0xc460, PT ;  /* 0x0000c4600400780c */ /* 0x000fe20003f06070 */
[----:B------:R-:W-:Y:S02]  /*1160*/  FADD R15, R22, R5 ;  /* 0x00000005160f7221 */ /* 0x000fe40000000000 */
[----:B------:R-:W-:Y:S01]  /*1170*/  IMAD.WIDE R4, R21, 0x4, R28 ;  /* 0x0000000415047825 */ /* 0x000fe200078e021c */
[----:B----4-:R-:W-:-:S03]  /*1180*/  FSEL R21, R8, -RZ, !P0 ;  /* 0x800000ff08157208 */ /* 0x010fc60004000000 */
[----:B------:R-:W-:Y:S01]  /*1190*/  FADD R12, R23, R12 ;  /* 0x0000000c170c7221 */ /* 0x000fe20000000000 */
[----:B------:R-:W-:Y:S02]  /*11a0*/  FSEL R6, R6, -RZ, !P1 ;  /* 0x800000ff06067208 */ /* 0x000fe40004800000 */
[----:B------:R-:W-:Y:S02]  /*11b0*/  FSEL R7, R7, -RZ, !P1 ;  /* 0x800000ff07077208 */ /* 0x000fe40004800000 */
[----:B------:R-:W-:Y:S02]  /*11c0*/  FSEL R8, R9, -RZ, !P0 ;  /* 0x800000ff09087208 */ /* 0x000fe40004000000 */
[----:B------:R-:W-:Y:S02]  /*11d0*/  IADD3 R20, PT, PT, R25, 0x4400, RZ ;  /* 0x0000440019147810 */ /* 0x000fe40007ffe0ff */
[----:B------:R-:W-:Y:S01]  /*11e0*/  IADD3 R9, PT, PT, R24, 0x5400, RZ ;  /* 0x0000540018097810 */ /* 0x000fe20007ffe0ff */
[----:B------:R-:W-:Y:S01]  /*11f0*/  FADD R13, R13, R6 ;  /* 0x000000060d0d7221 */ /* 0x000fe20000000000 */
[----:B------:R-:W-:Y:S01]  /*1200*/  FADD R12, R12, R7 ;  /* 0x000000070c0c7221 */ /* 0x000fe20000000000 */
[----:B------:R-:W-:Y:S01]  /*1210*/  ISETP.GE.U32.AND P1, PT, R20, 0xc460, PT ;  /* 0x0000c4601400780c */ /* 0x000fe20003f26070 */
[----:B------:R-:W-:Y:S01]  /*1220*/  FADD R15, R15, R8 ;  /* 0x000000080f0f7221 */ /* 0x000fe20000000000 */
[----:B------:R-:W2:Y:S01]  /*1230*/  LDG.E.EL.128 R4, desc[UR6][R4.64] ;  /* 0x0000000604047981 */ /* 0x000ea2000c2e1d00 */
[----:B------:R-:W-:Y:S01]  /*1240*/  IMAD.WIDE R8, R9, 0x4, R28 ;  /* 0x0000000409087825 */ /* 0x000fe200078e021c */
[----:B------:R-:W-:-:S03]  /*1250*/  FSEL R20, R10, -RZ, !P0 ;  /* 0x800000ff0a147208 */ /* 0x000fc60004000000 */
[----:B------:R-:W-:Y:S01]  /*1260*/  FADD R14, R14, R21 ;  /* 0x000000150e0e7221 */ /* 0x000fe20000000000 */
[----:B-----5:R-:W-:Y:S02]  /*1270*/  FSEL R23, R16, -RZ, !P1 ;  /* 0x800000ff10177208 */ /* 0x020fe40004800000 */
[----:B------:R-:W-:Y:S01]  /*1280*/  FSEL R21, R11, -RZ, !P0 ;  /* 0x800000ff0b157208 */ /* 0x000fe20004000000 */
[----:B------:R-:W-:Y:S01]  /*1290*/  FADD R13, R13, R20 ;  /* 0x000000140d0d7221 */ /* 0x000fe20000000000 */
[----:B------:R-:W3:Y:S01]  /*12a0*/  LDG.E.EL.128 R8, desc[UR6][R8.64] ;  /* 0x0000000608087981 */ /* 0x000ee2000c2e1d00 */
[----:B------:R-:W-:Y:S01]  /*12b0*/  FADD R20, R14, R23 ;  /* 0x000000170e147221 */ /* 0x000fe20000000000 */
[----:B------:R-:W-:Y:S02]  /*12c0*/  IADD3 R23, PT, PT, R24, 0x5c00, RZ ;  /* 0x00005c0018177810 */ /* 0x000fe40007ffe0ff */
[----:B------:R-:W-:Y:S02]  /*12d0*/  FSEL R18, R18, -RZ, !P1 ;  /* 0x800000ff12127208 */ /* 0x000fe40004800000 */
[----:B------:R-:W-:Y:S01]  /*12e0*/  FSEL R22, R17, -RZ, !P1 ;  /* 0x800000ff11167208 */ /* 0x000fe20004800000 */
[----:B------:R-:W-:Y:S01]  /*12f0*/  IMAD.WIDE R16, R23, 0x4, R28 ;  /* 0x0000000417107825 */ /* 0x000fe200078e021c */
[----:B------:R-:W-:-:S03]  /*1300*/  FSEL R19, R19, -RZ, !P1 ;  /* 0x800000ff13137208 */ /* 0x000fc60004800000 */
[----:B------:R-:W-:Y:S01]  /*1310*/  FADD R23, R13, R18 ;  /* 0x000000120d177221 */ /* 0x000fe20000000000 */
[----:B------:R-:W-:Y:S01]  /*1320*/  FADD R21, R12, R21 ;  /* 0x000000150c157221 */ /* 0x000fe20000000000 */
[----:B------:R-:W-:Y:S01]  /*1330*/  IADD3 R18, PT, PT, R25, 0x4c00, RZ ;  /* 0x00004c0019127810 */ /* 0x000fe20007ffe0ff */
[----:B------:R-:W-:Y:S02]  /*1340*/  FADD R22, R15, R22 ;  /* 0x000000160f167221 */ /* 0x000fe40000000000 */
[----:B------:R-:W4:Y:S01]  /*1350*/  LDG.E.EL.128 R12, desc[UR6][R16.64] ;  /* 0x00000006100c7981 */ /* 0x000f22000c2e1d00 */
[----:B------:R-:W-:Y:S01]  /*1360*/  FADD R21, R21, R19 ;  /* 0x0000001315157221 */ /* 0x000fe20000000000 */
        /* <DEDUP_REMOVED lines=8> */
[----:B------:R-:W-:Y:S01]  /*13f0*/  FSEL R4, R7, -RZ, !P0 ;  /* 0x800000ff07047208 */ /* 0x000fe20004000000 */
[----:B------:R-:W-:Y:S02]  /*1400*/  FADD R22, R22, R5 ;  /* 0x0000000516167221 */ /* 0x000fe40000000000 */
[----:B------:R-:W-:Y:S01]  /*1410*/  FADD R20, R20, R27 ;  /* 0x0000001b14147221 */ /* 0x000fe20000000000 */
[----:B---3--:R-:W-:Y:S01]  /*1420*/  FSEL R5, R8, -RZ, !P1 ;  /* 0x800000ff08057208 */ /* 0x008fe20004800000 */
[----:B------:R-:W-:Y:S01]  /*1430*/  FADD R21, R21, R4 ;  /* 0x0000000415157221 */ /* 0x000fe20000000000 */
[----:B------:R-:W-:-:S02]  /*1440*/  FSEL R6, R6, -RZ, !P0 ;  /* 0x800000ff06067208 */ /* 0x000fc40004000000 */
[----:B------:R-:W-:Y:S01]  /*1450*/  IADD3 R4, PT, PT, R25, 0x5c00, RZ ;  /* 0x00005c0019047810 */ /* 0x000fe20007ffe0ff */
[----:B------:R-:W-:Y:S01]  /*1460*/  FADD R20, R20, R5 ;  /* 0x0000000514147221 */ /* 0x000fe20000000000 */
[----:B------:R-:W-:Y:S02]  /*1470*/  IADD3 R5, PT, PT, R24, 0x6c00, RZ ;  /* 0x00006c0018057810 */ /* 0x000fe40007ffe0ff */
[----:B------:R-:W-:Y:S01]  /*1480*/  FSEL R9, R9, -RZ, !P1 ;  /* 0x800000ff09097208 */ /* 0x000fe20004800000 */
[----:B------:R-:W-:Y:S01]  /*1490*/  FADD R23, R23, R6 ;  /* 0x0000000617177221 */ /* 0x000fe20000000000 */
[----:B------:R-:W-:Y:S01]  /*14a0*/  ISETP.GE.U32.AND P0, PT, R4, 0xc460, PT ;  /* 0x0000c4600400780c */ /* 0x000fe20003f06070 */
[----:B------:R-:W-:Y:S01]  /*14b0*/  IMAD.WIDE R4, R5, 0x4, R28 ;  /* 0x0000000405047825 */ /* 0x000fe200078e021c */
[----:B------:R-:W-:-:S03]  /*14c0*/  FSEL R10, R10, -RZ, !P1 ;  /* 0x800000ff0a0a7208 */ /* 0x000fc60004800000 */
[----:B------:R-:W-:Y:S01]  /*14d0*/  FADD R8, R22, R9 ;  /* 0x0000000916087221 */ /* 0x000fe20000000000 */
[----:B------:R-:W-:Y:S02]  /*14e0*/  FSEL R6, R11, -RZ, !P1 ;  /* 0x800000ff0b067208 */ /* 0x000fe40004800000 */
[----:B----4-:R-:W-:Y:S01]  /*14f0*/  FSEL R9, R12, -RZ, !P0 ;  /* 0x800000ff0c097208 */ /* 0x010fe20004000000 */
[----:B------:R-:W-:Y:S02]  /*1500*/  FADD R22, R23, R10 ;  /* 0x0000000a17167221 */ /* 0x000fe40000000000 */
[----:B------:R-:W-:Y:S01]  /*1510*/  FADD R23, R21, R6 ;  /* 0x0000000615177221 */ /* 0x000fe20000000000 */
[----:B------:R-:W-:Y:S01]  /*1520*/  FSEL R13, R13, -RZ, !P0 ;  /* 0x800000ff0d0d7208 */ /* 0x000fe20004000000 */
[----:B------:R-:W2:Y:S01]  /*1530*/  LDG.E.EL.128 R4, desc[UR6][R4.64] ;  /* 0x0000000604047981 */ /* 0x000ea2000c2e1d00 */
[----:B------:R-:W-:Y:S01]  /*1540*/  FADD R20, R20, R9 ;  /* 0x0000000914147221 */ /* 0x000fe20000000000 */
[----:B------:R-:W-:-:S02]  /*1550*/  IADD3 R10, PT, PT, R25, 0x6400, RZ ;  /* 0x00006400190a7810 */ /* 0x000fc40007ffe0ff */
[----:B------:R-:W-:Y:S02]  /*1560*/  IADD3 R9, PT, PT, R24, 0x7400, RZ ;  /* 0x0000740018097810 */ /* 0x000fe40007ffe0ff */
[----:B------:R-:W-:Y:S01]  /*1570*/  FSEL R12, R15, -RZ, !P0 ;  /* 0x800000ff0f0c7208 */ /* 0x000fe20004000000 */
[----:B------:R-:W-:Y:S01]  /*1580*/  FADD R21, R8, R13 ;  /* 0x0000000d08157221 */ /* 0x000fe20000000000 */
[----:B------:R-:W-:Y:S01]  /*1590*/  ISETP.GE.U32.AND P1, PT, R10, 0xc460, PT ;  /* 0x0000c4600a00780c */ /* 0x000fe20003f26070 */
[----:B------:R-:W-:Y:S01]  /*15a0*/  IMAD.WIDE R8, R9, 0x4, R28 ;  /* 0x0000000409087825 */ /* 0x000fe200078e021c */
[----:B------:R-:W-:-:S03]  /*15b0*/  FSEL R11, R14, -RZ, !P0 ;  /* 0x800000ff0e0b7208 */ /* 0x000fc60004000000 */
[----:B------:R-:W-:Y:S01]  /*15c0*/  FADD R23, R23, R12 ;  /* 0x0000000c17177221 */ /* 0x000fe20000000000 */
[----:B-----5:R-:W-:Y:S02]  /*15d0*/  FSEL R13, R16, -RZ, !P1 ;  /* 0x800000ff100d7208 */ /* 0x020fe40004800000 */
[----:B------:R-:W-:Y:S02]  /*15e0*/  FSEL R12, R17, -RZ, !P1 ;  /* 0x800000ff110c7208 */ /* 0x000fe40004800000 */
[----:B------:R-:W-:Y:S01]  /*15f0*/  IADD3 R17, PT, PT, R24, 0x7c00, RZ ;  /* 0x00007c0018117810 */ /* 0x000fe20007ffe0ff */
[----:B------:R-:W-:Y:S01]  /*1600*/  FADD R22, R22, R11 ;  /* 0x0000000b16167221 */ /* 0x000fe20000000000 */
[----:B------:R-:W-:Y:S01]  /*1610*/  FADD R20, R20, R13 ;  /* 0x0000000d14147221 */ /* 0x000fe20000000000 */
[----:B------:R-:W3:Y:S01]  /*1620*/  LDG.E.EL.128 R8, desc[UR6][R8.64] ;  /* 0x0000000608087981 */ /* 0x000ee2000c2e1d00 */
[----:B------:R-:W-:Y:S01]  /*1630*/  FADD R21, R21, R12 ;  /* 0x0000000c15157221 */ /* 0x000fe20000000000 */
[----:B------:R-:W-:Y:S01]  /*1640*/  FSEL R16, R19, -RZ, !P1 ;  /* 0x800000ff13107208 */ /* 0x000fe20004800000 */
[----:B------:R-:W-:Y:S01]  /*1650*/  IMAD.WIDE R12, R17, 0x4, R28 ;  /* 0x00000004110c7825 */ /* 0x000fe200078e021c */
[----:B------:R-:W-:-:S03]  /*1660*/  FSEL R15, R18, -RZ, !P1 ;  /* 0x800000ff120f7208 */ /* 0x000fc60004800000 */
[----:B------:R-:W-:Y:S01]  /*1670*/  FADD R23, R23, R16 ;  /* 0x0000001017177221 */ /* 0x000fe20000000000 */
[C---:B------:R-:W-:Y:S01]  /*1680*/  IADD3 R16, PT, PT, R25.reuse, 0x6c00, RZ ;  /* 0x00006c0019107810 */ /* 0x040fe20007ffe0ff */
[----:B------:R-:W-:Y:S02]  /*1690*/  FADD R22, R22, R15 ;  /* 0x0000000f16167221 */ /* 0x000fe40000000000 */
[----:B------:R-:W4:Y:S01]  /*16a0*/  LDG.E.EL.128 R12, desc[UR6][R12.64] ;  /* 0x000000060c0c7981 */ /* 0x000f22000c2e1d00 */
[----:B------:R-:W-:Y:S02]  /*16b0*/  ISETP.GE.U32.AND P0, PT, R16, 0xc460, PT ;  /* 0x0000c4601000780c */ /* 0x000fe40003f06070 */
[----:B------:R-:W-:Y:S02]  /*16c0*/  IADD3 R16, PT, PT, R25, 0x7400, RZ ;  /* 0x0000740019107810 */ /* 0x000fe40007ffe0ff */
[----:B------:R-:W-:Y:S02]  /*16d0*/  IADD3 R17, PT, PT, R24, 0x8400, RZ ;  /* 0x0000840018117810 */ /* 0x000fe40007ffe0ff */
[----:B------:R-:W-:-:S03]  /*16e0*/  ISETP.GE.U32.AND P1, PT, R16, 0xc460, PT ;  /* 0x0000c4601000780c */ /* 0x000fc60003f26070 */
[----:B------:R-:W-:-:S06]  /*16f0*/  IMAD.WIDE R16, R17, 0x4, R28 ;  /* 0x0000000411107825 */ /* 0x000fcc00078e021c */
[----:B------:R-:W5:Y:S01]  /*1700*/  LDG.E.EL.128 R16, desc[UR6][R16.64] ;  /* 0x0000000610107981 */ /* 0x000f62000c2e1d00 */
[----:B--2---:R-:W-:Y:S02]  /*1710*/  FSEL R27, R4, -RZ, !P0 ;  /* 0x800000ff041b7208 */ /* 0x004fe40004000000 */
[----:B------:R-:W-:-:S05]  /*1720*/  FSEL R4, R5, -RZ, !P0 ;  /* 0x800000ff05047208 */ /* 0x000fca0004000000 */
[----:B------:R-:W-:Y:S01]  /*1730*/  FADD R21, R21, R4 ;  /* 0x0000000415157221 */ /* 0x000fe20000000000 */
[----:B------:R-:W-:Y:S02]  /*1740*/  FSEL R4, R7, -RZ, !P0 ;  /* 0x800000ff07047208 */ /* 0x000fe40004000000 */
[----:B------:R-:W-:Y:S02]  /*1750*/  FSEL R5, R6, -RZ, !P0 ;  /* 0x800000ff06057208 */ /* 0x000fe40004000000 */
[----:B------:R-:W-:Y:S01]  /*1760*/  IADD3 R6, PT, PT, R25, 0x7c00, RZ ;  /* 0x00007c0019067810 */ /* 0x000fe20007ffe0ff */
[----:B------:R-:W-:Y:S01]  /*1770*/  FADD R23, R23, R4 ;  /* 0x0000000417177221 */ /* 0x000fe20000000000 */
[----:B------:R-:W-:Y:S01]  /*1780*/  FADD R20, R20, R27 ;  /* 0x0000001b14147221 */ /* 0x000fe20000000000 */
[----:B---3--:R-:W-:Y:S02]  /*1790*/  FSEL R4, R9, -RZ, !P1 ;  /* 0x800000ff09047208 */ /* 0x008fe40004800000 */
[----:B------:R-:W-:-:S02]  /*17a0*/  FSEL R7, R8, -RZ, !P1 ;  /* 0x800000ff08077208 */ /* 0x000fc40004800000 */
[----:B------:R-:W-:Y:S01]  /*17b0*/  ISETP.GE.U32.AND P0, PT, R6, 0xc460, PT ;  /* 0x0000c4600600780c */ /* 0x000fe20003f06070 */
[----:B------:R-:W-:Y:S01]  /*17c0*/  FADD R9, R21, R4 ;  /* 0x0000000415097221 */ /* 0x000fe20000000000 */
[----:B------:R-:W-:Y:S01]  /*17d0*/  FSEL R21, R10, -RZ, !P1 ;  /* 0x800000ff0a157208 */ /* 0x000fe20004800000 */
[----:B------:R-:W-:Y:S01]  /*17e0*/  FADD R22, R22, R5 ;  /* 0x0000000516167221 */ /* 0x000fe20000000000 */
[----:B------:R-:W-:Y:S01]  /*17f0*/  FSEL R10, R11, -RZ, !P1 ;  /* 0x800000ff0b0a7208 */ /* 0x000fe20004800000 */
[----:B------:R-:W-:Y:S01]  /*1800*/  FADD R8, R20, R7 ;  /* 0x0000000714087221 */ /* 0x000fe20000000000 */
[----:B------:R-:W-:Y:S02]  /*1810*/  IADD3 R5, PT, PT, R24, 0x8c00, RZ ;  /* 0x00008c0018057810 */ /* 0x000fe40007ffe0ff */
[----:B----4-:R-:W-:Y:S01]  /*1820*/  FSEL R11, R12, -RZ, !P0 ;  /* 0x800000ff0c0b7208 */ /* 0x010fe20004000000 */
[----:B------:R-:W-:Y:S01]  /*1830*/  FADD R22, R22, R21 ;  /* 0x0000001516167221 */ /* 0x000fe20000000000 */
[----:B------:R-:W-:Y:S01]  /*1840*/  FSEL R20, R13, -RZ, !P0 ;  /* 0x800000ff0d147208 */ /* 0x000fe20004000000 */
[----:B------:R-:W-:Y:S01]  /*1850*/  IMAD.WIDE R4, R5, 0x4, R28 ;  /* 0x0000000405047825 */ /* 0x000fe200078e021c */
[----:B------:R-:W-:-:S03]  /*1860*/  IADD3 R13, PT, PT, R24, 0x9400, RZ ;  /* 0x00009400180d7810 */ /* 0x000fc60007ffe0ff */
[----:B------:R-:W-:Y:S01]  /*1870*/  FADD R21, R8, R11 ;  /* 0x0000000b08157221 */ /* 0x000fe20000000000 */
[----:B------:R-:W-:Y:S01]  /*1880*/  IADD3 R8, PT, PT, R25, 0x8400, RZ ;  /* 0x0000840019087810 */ /* 0x000fe20007ffe0ff */
[----:B------:R-:W-:Y:S01]  /*1890*/  FADD R20, R9, R20 ;  /* 0x0000001409147221 */ /* 0x000fe20000000000 */
[----:B------:R-:W-:Y:S01]  /*18a0*/  FSEL R11, R14, -RZ, !P0 ;  /* 0x800000ff0e0b7208 */ /* 0x000fe20004000000 */
[----:B------:R-:W2:Y:S01]  /*18b0*/  LDG.E.EL.128 R4, desc[UR6][R4.64] ;  /* 0x0000000604047981 */ /* 0x000ea2000c2e1d00 */
[----:B------:R-:W-:Y:S01]  /*18c0*/  ISETP.GE.U32.AND P1, PT, R8, 0xc460, PT ;  /* 0x0000c4600800780c */ /* 0x000fe20003f26070 */
[----:B------:R-:W-:-:S04]  /*18d0*/  IMAD.WIDE R8, R13, 0x4, R28 ;  /* 0x000000040d087825 */ /* 0x000fc800078e021c */
[----:B------:R-:W-:Y:S01]  /*18e0*/  FADD R23, R23, R10 ;  /* 0x0000000a17177221 */ /* 0x000fe20000000000 */
[----:B------:R-:W-:Y:S01]  /*18f0*/  FADD R22, R22, R11 ;  /* 0x0000000b16167221 */ /* 0x000fe20000000000 */
[----:B-----5:R-:W-:Y:S01]  /*1900*/  FSEL R17, R17, -RZ, !P1 ;  /* 0x800000ff11117208 */ /* 0x020fe20004800000 */
[----:B------:R-:W3:Y:S01]  /*1910*/  LDG.E.EL.128 R8, desc[UR6][R8.64] ;  /* 0x0000000608087981 */ /* 0x000ee2000c2e1d00 */
[----:B------:R-:W-:Y:S02]  /*1920*/  FSEL R12, R15, -RZ, !P0 ;  /* 0x800000ff0f0c7208 */ /* 0x000fe40004000000 */
[----:B------:R-:W-:Y:S01]  /*1930*/  FSEL R16, R16, -RZ, !P1 ;  /* 0x800000ff10107208 */ /* 0x000fe20004800000 */
[----:B------:R-:W-:Y:S01]  /*1940*/  FADD R20, R20, R17 ;  /* 0x0000001114147221 */ /* 0x000fe20000000000 */
[----:B------:R-:W-:Y:S01]  /*1950*/  IADD3 R17, PT, PT, R24, 0x9c00, RZ ;  /* 0x00009c0018117810 */ /* 0x000fe20007ffe0ff */
[----:B------:R-:W-:Y:S01]  /*1960*/  FADD R23, R23, R12 ;  /* 0x0000000c17177221 */ /* 0x000fe20000000000 */
[----:B------:R-:W-:Y:S01]  /*1970*/  FSEL R13, R18, -RZ, !P1 ;  /* 0x800000ff120d7208 */ /* 0x000fe20004800000 */
[----:B------:R-:W-:Y:S01]  /*1980*/  FADD R21, R21, R16 ;  /* 0x0000001015157221 */ /* 0x000fe20000000000 */
[----:B------:R-:W-:Y:S01]  /*1990*/  FSEL R12, R19, -RZ, !P1 ;  /* 0x800000ff130c7208 */ /* 0x000fe20004800000 */
[----:B------:R-:W-:-:S04]  /*19a0*/  IMAD.WIDE R16, R17, 0x4, R28 ;  /* 0x0000000411107825 */ /* 0x000fc800078e021c */
[----:B------:R-:W-:Y:S01]  /*19b0*/  FADD R22, R22, R13 ;  /* 0x0000000d16167221 */ /* 0x000fe20000000000 */
[----:B------:R-:W-:Y:S01]  /*19c0*/  IADD3 R13, PT, PT, R24, 0xa400, RZ ;  /* 0x0000a400180d7810 */ /* 0x000fe20007ffe0ff */
[----:B------:R-:W-:Y:S01]  /*19d0*/  FADD R23, R23, R12 ;  /* 0x0000000c17177221 */ /* 0x000fe20000000000 */
[C---:B------:R-:W-:Y:S01]  /*19e0*/  IADD3 R12, PT, PT, R25.reuse, 0x9400, RZ ;  /* 0x00009400190c7810 */ /* 0x040fe20007ffe0ff */
[----:B------:R-:W4:Y:S01]  /*19f0*/  LDG.E.EL.128 R16, desc[UR6][R16.64] ;  /* 0x0000000610107981 */ /* 0x000f22000c2e1d00 */
[----:B------:R-:W-:Y:S02]  /*1a00*/  IADD3 R14, PT, PT, R25, 0x8c00, RZ ;  /* 0x00008c00190e7810 */ /* 0x000fe40007ffe0ff */
[----:B------:R-:W-:Y:S01]  /*1a10*/  ISETP.GE.U32.AND P1, PT, R12, 0xc460, PT ;  /* 0x0000c4600c00780c */ /* 0x000fe20003f26070 */
[----:B------:R-:W-:Y:S01]  /*1a20*/  IMAD.WIDE R12, R13, 0x4, R28 ;  /* 0x000000040d0c7825 */ /* 0x000fe200078e021c */
[----:B------:R-:W-:-:S05]  /*1a30*/  ISETP.GE.U32.AND P0, PT, R14, 0xc460, PT ;  /* 0x0000c4600e00780c */ /* 0x000fca0003f06070 */
[----:B------:R-:W5:Y:S01]  /*1a40*/  LDG.E.EL.128 R12, desc[UR6][R12.64] ;  /* 0x000000060c0c7981 */ /* 0x000f62000c2e1d00 */
[----:B--2---:R-:W-:Y:S02]  /*1a50*/  FSEL R5, R5, -RZ, !P0 ;  /* 0x800000ff05057208 */ /* 0x004fe40004000000 */
[----:B------:R-:W-:-:S03]  /*1a60*/  FSEL R4, R4, -RZ, !P0 ;  /* 0x800000ff04047208 */ /* 0x000fc60004000000 */
[----:B------:R-:W-:Y:S01]  /*1a70*/  FADD R20, R20, R5 ;  /* 0x0000000514147221 */ /* 0x000fe20000000000 */
[----:B------:R-:W-:Y:S01]  /*1a80*/  FSEL R5, R6, -RZ, !P0 ;  /* 0x800000ff06057208 */ /* 0x000fe20004000000 */
[----:B------:R-:W-:Y:S01]  /*1a90*/  FADD R21, R21, R4 ;  /* 0x0000000415157221 */ /* 0x000fe20000000000 */
[----:B---3--:R-:W-:Y:S02]  /*1aa0*/  FSEL R8, R8, -RZ, !P1 ;  /* 0x800000ff08087208 */ /* 0x008fe40004800000 */
[----:B------:R-:W-:Y:S01]  /*1ab0*/  FSEL R9, R9, -RZ, !P1 ;  /* 0x800000ff09097208 */ /* 0x000fe20004800000 */
[----:B------:R-:W-:Y:S01]  /*1ac0*/  FADD R22, R22, R5 ;  /* 0x0000000516167221 */ /* 0x000fe20000000000 */
[----:B------:R-:W-:Y:S01]  /*1ad0*/  FSEL R4, R7, -RZ, !P0 ;  /* 0x800000ff07047208 */ /* 0x000fe20004000000 */
[----:B------:R-:W-:Y:S01]  /*1ae0*/  FADD R21, R21, R8 ;  /* 0x0000000815157221 */ /* 0x000fe20000000000 */
[----:B------:R-:W-:Y:S01]  /*1af0*/  IADD3 R5, PT, PT, R24, 0xac00, RZ ;  /* 0x0000ac0018057810 */ /* 0x000fe20007ffe0ff */
[----:B------:R-:W-:Y:S01]  /*1b00*/  FADD R8, R20, R9 ;  /* 0x0000000914087221 */ /* 0x000fe20000000000 */
[----:B------:R-:W-:Y:S01]  /*1b10*/  IADD3 R9, PT, PT, R25, 0x9c00, RZ ;  /* 0x00009c0019097810 */ /* 0x000fe20007ffe0ff */
[----:B------:R-:W-:Y:S01]  /*1b20*/  FADD R23, R23, R4 ;  /* 0x0000000417177221 */ /* 0x000fe20000000000 */
[----:B------:R-:W-:Y:S01]  /*1b30*/  FSEL R7, R10, -RZ, !P1 ;  /* 0x800000ff0a077208 */ /* 0x000fe20004800000 */
[----:B------:R-:W-:Y:S01]  /*1b40*/  IMAD.WIDE R4, R5, 0x4, R28 ;  /* 0x0000000405047825 */ /* 0x000fe200078e021c */
[----:B------:R-:W-:-:S02]  /*1b50*/  ISETP.GE.U32.AND P0, PT, R9, 0xc460, PT ;  /* 0x0000c4600900780c */ /* 0x000fc40003f06070 */
[----:B------:R-:W-:Y:S01]  /*1b60*/  FSEL R6, R11, -RZ, !P1 ;  /* 0x800000ff0b067208 */ /* 0x000fe20004800000 */
[----:B------:R-:W-:Y:S01]  /*1b70*/  FADD R20, R22, R7 ;  /* 0x0000000716147221 */ /* 0x000fe20000000000 */
[----:B----4-:R-:W-:Y:S02]  /*1b80*/  FSEL R9, R18, -RZ, !P0 ;  /* 0x800000ff12097208 */ /* 0x010fe40004000000 */
[----:B------:R-:W-:Y:S01]  /*1b90*/  IADD3 R11, PT, PT, R25, 0xa400, RZ ;  /* 0x0000a400190b7810 */ /* 0x000fe20007ffe0ff */
[----:B------:R-:W-:Y:S01]  /*1ba0*/  FADD R23, R23, R6 ;  /* 0x0000000617177221 */ /* 0x000fe20000000000 */
[----:B------:R-:W-:Y:S01]  /*1bb0*/  FSEL R16, R16, -RZ, !P0 ;  /* 0x800000ff10107208 */ /* 0x000fe20004000000 */
[----:B------:R-:W2:Y:S01]  /*1bc0*/  LDG.E.EL.128 R4, desc[UR6][R4.64] ;  /* 0x0000000604047981 */ /* 0x000ea2000c2e1d00 */
[----:B------:R-:W-:Y:S01]  /*1bd0*/  FSEL R17, R17, -RZ, !P0 ;  /* 0x800000ff11117208 */ /* 0x000fe20004000000 */
[----:B------:R-:W-:Y:S01]  /*1be0*/  FADD R20, R20, R9 ;  /* 0x0000000914147221 */ /* 0x000fe20000000000 */
[----:B------:R-:W-:-:S02]  /*1bf0*/  FSEL R10, R19, -RZ, !P0 ;  /* 0x800000ff130a7208 */ /* 0x000fc40004000000 */
[----:B------:R-:W-:Y:S02]  /*1c00*/  ISETP.GE.U32.AND P0, PT, R11, 0xc460, PT ;  /* 0x0000c4600b00780c */ /* 0x000fe40003f06070 */
[----:B------:R-:W-:Y:S01]  /*1c10*/  IADD3 R9, PT, PT, R24, 0xb400, RZ ;  /* 0x0000b40018097810 */ /* 0x000fe20007ffe0ff */
[----:B------:R-:W-:Y:S01]  /*1c20*/  FADD R21, R21, R16 ;  /* 0x0000001015157221 */ /* 0x000fe20000000000 */
[----:B-----5:R-:W-:Y:S01]  /*1c30*/  FSEL R12, R12, -RZ, !P0 ;  /* 0x800000ff0c0c7208 */ /* 0x020fe20004000000 */
[----:B------:R-:W-:Y:S01]  /*1c40*/  FADD R22, R8, R17 ;  /* 0x0000001108167221 */ /* 0x000fe20000000000 */
[----:B------:R-:W-:Y:S01]  /*1c50*/  FSEL R13, R13, -RZ, !P0 ;  /* 0x800000ff0d0d7208 */ /* 0x000fe20004000000 */
[----:B------:R-:W-:Y:S01]  /*1c60*/  IMAD.WIDE R8, R9, 0x4, R28 ;  /* 0x0000000409087825 */ /* 0x000fe200078e021c */
[----:B------:R-:W-:-:S03]  /*1c70*/  IADD3 R11, PT, PT, R24, 0xbc00, RZ ;  /* 0x0000bc00180b7810 */ /* 0x000fc60007ffe0ff */
[----:B------:R-:W-:Y:S01]  /*1c80*/  FADD R21, R21, R12 ;  /* 0x0000000c15157221 */ /* 0x000fe20000000000 */
[----:B------:R-:W-:Y:S01]  /*1c90*/  FSEL R19, R14, -RZ, !P0 ;  /* 0x800000ff0e137208 */ /* 0x000fe20004000000 */
[----:B------:R-:W-:Y:S01]  /*1ca0*/  FADD R22, R22, R13 ;  /* 0x0000000d16167221 */ /* 0x000fe20000000000 */
[----:B------:R-:W-:Y:S01]  /*1cb0*/  IADD3 R17, PT, PT, R24, 0xc400, RZ ;  /* 0x0000c40018117810 */ /* 0x000fe20007ffe0ff */
[----:B------:R-:W-:Y:S01]  /*1cc0*/  IMAD.WIDE R12, R11, 0x4, R28 ;  /* 0x000000040b0c7825 */ /* 0x000fe200078e021c */
[----:B------:R-:W-:-:S03]  /*1cd0*/  FSEL R14, R15, -RZ, !P0 ;  /* 0x800000ff0f0e7208 */ /* 0x000fc60004000000 */
[----:B------:R-:W-:Y:S02]  /*1ce0*/  FADD R23, R23, R10 ;  /* 0x0000000a17177221 */ /* 0x000fe40000000000 */
[----:B------:R-:W3:Y:S01]  /*1cf0*/  LDG.E.EL.128 R8, desc[UR6][R8.64] ;  /* 0x0000000608087981 */ /* 0x000ee2000c2e1d00 */
[----:B------:R-:W-:Y:S01]  /*1d00*/  IMAD.WIDE R16, R17, 0x4, R28 ;  /* 0x0000000411107825 */ /* 0x000fe200078e021c */
[----:B------:R-:W-:-:S03]  /*1d10*/  IADD3 R18, PT, PT, R25, 0xac00, RZ ;  /* 0x0000ac0019127810 */ /* 0x000fc60007ffe0ff */
[----:B------:R-:W-:Y:S02]  /*1d20*/  FADD R23, R23, R14 ;  /* 0x0000000e17177221 */ /* 0x000fe40000000000 */
[----:B------:R-:W4:Y:S01]  /*1d30*/  LDG.E.EL.128 R12, desc[UR6][R12.64] ;  /* 0x000000060c0c7981 */ /* 0x000f22000c2e1d00 */
[----:B------:R-:W-:Y:S01]  /*1d40*/  FADD R20, R20, R19 ;  /* 0x0000001314147221 */ /* 0x000fe20000000000 */
[----:B------:R-:W-:Y:S02]  /*1d50*/  ISETP.GE.U32.AND P0, PT, R18, 0xc460, PT ;  /* 0x0000c4601200780c */ /* 0x000fe40003f06070 */
[----:B------:R-:W5:Y:S01]  /*1d60*/  LDG.E.EL.128 R16, desc[UR6][R16.64] ;  /* 0x0000000610107981 */ /* 0x000f62000c2e1d00 */
[----:B------:R-:W0:Y:S01]  /*1d70*/  S2UR UR5, SR_CgaCtaId ;  /* 0x00000000000579c3 */ /* 0x000e220000008800 */
[----:B------:R-:W-:Y:S02]  /*1d80*/  UMOV UR4, 0x400 ;  /* 0x0000040000047882 */ /* 0x000fe40000000000 */
[----:B0-----:R-:W-:Y:S01]  /*1d90*/  ULEA UR4, UR5, UR4, 0x18 ;  /* 0x0000000405047291 */ /* 0x001fe2000f8ec0ff */
[----:B--2---:R-:W-:-:S02]  /*1da0*/  FSEL R4, R4, -RZ, !P0 ;  /* 0x800000ff04047208 */ /* 0x004fc40004000000 */
[----:B------:R-:W-:-:S03]  /*1db0*/  FSEL R5, R5, -RZ, !P0 ;  /* 0x800000ff05057208 */ /* 0x000fc60004000000 */
[----:B------:R-:W-:Y:S01]  /*1dc0*/  FADD R21, R21, R4 ;  /* 0x0000000415157221 */ /* 0x000fe20000000000 */
[----:B------:R-:W-:Y:S01]  /*1dd0*/  IADD3 R4, PT, PT, R25, 0xb400, RZ ;  /* 0x0000b40019047810 */ /* 0x000fe20007ffe0ff */
[----:B------:R-:W-:Y:S01]  /*1de0*/  FADD R22, R22, R5 ;  /* 0x0000000516167221 */ /* 0x000fe20000000000 */
[----:B------:R-:W-:Y:S02]  /*1df0*/  FSEL R5, R6, -RZ, !P0 ;  /* 0x800000ff06057208 */ /* 0x000fe40004000000 */
[----:B------:R-:W-:Y:S02]  /*1e00*/  FSEL R6, R7, -RZ, !P0 ;  /* 0x800000ff07067208 */ /* 0x000fe40004000000 */
[----:B------:R-:W-:Y:S02]  /*1e10*/  ISETP.GE.U32.AND P1, PT, R4, 0xc460, PT ;  /* 0x0000c4600400780c */ /* 0x000fe40003f26070 */
[C---:B------:R-:W-:Y:S02]  /*1e20*/  IADD3 R7, PT, PT, R25.reuse, 0xbc00, RZ ;  /* 0x0000bc0019077810 */ /* 0x040fe40007ffe0ff */
[----:B------:R-:W-:-:S02]  /*1e30*/  IADD3 R4, PT, PT, R25, 0xc400, RZ ;  /* 0x0000c40019047810 */ /* 0x000fc40007ffe0ff */
[----:B------:R-:W-:Y:S01]  /*1e40*/  ISETP.GE.U32.AND P0, PT, R7, 0xc460, PT ;  /* 0x0000c4600700780c */ /* 0x000fe20003f06070 */
[----:B------:R-:W-:Y:S01]  /*1e50*/  FADD R20, R20, R5 ;  /* 0x0000000514147221 */ /* 0x000fe20000000000 */
[----:B------:R-:W-:Y:S02]  /*1e60*/  ISETP.GE.U32.AND P2, PT, R4, 0xc460, PT ;  /* 0x0000c4600400780c */ /* 0x000fe40003f46070 */
[----:B---3--:R-:W-:Y:S01]  /*1e70*/  FSEL R8, R8, -RZ, !P1 ;  /* 0x800000ff08087208 */ /* 0x008fe20004800000 */
[----:B------:R-:W-:Y:S01]  /*1e80*/  FADD R23, R23, R6 ;  /* 0x0000000617177221 */ /* 0x000fe20000000000 */
[----:B------:R-:W-:Y:S02]  /*1e90*/  FSEL R4, R11, -RZ, !P1 ;  /* 0x800000ff0b047208 */ /* 0x000fe40004800000 */
[----:B------:R-:W-:Y:S01]  /*1ea0*/  FSEL R5, R10, -RZ, !P1 ;  /* 0x800000ff0a057208 */ /* 0x000fe20004800000 */
[----:B------:R-:W-:Y:S01]  /*1eb0*/  FADD R8, R21, R8 ;  /* 0x0000000815087221 */ /* 0x000fe20000000000 */
[----:B------:R-:W-:-:S02]  /*1ec0*/  FSEL R9, R9, -RZ, !P1 ;  /* 0x800000ff09097208 */ /* 0x000fc40004800000 */
[----:B----4-:R-:W-:Y:S01]  /*1ed0*/  FSEL R7, R12, -RZ, !P0 ;  /* 0x800000ff0c077208 */ /* 0x010fe20004000000 */
[----:B------:R-:W-:Y:S01]  /*1ee0*/  FADD R23, R23, R4 ;  /* 0x0000000417177221 */ /* 0x000fe20000000000 */
[----:B------:R-:W-:Y:S01]  /*1ef0*/  FADD R20, R20, R5 ;  /* 0x0000000514147221 */ /* 0x000fe20000000000 */
[----:B------:R-:W-:Y:S01]  /*1f00*/  FSEL R4, R13, -RZ, !P0 ;  /* 0x800000ff0d047208 */ /* 0x000fe20004000000 */
[----:B------:R-:W-:Y:S01]  /*1f10*/  FADD R9, R22, R9 ;  /* 0x0000000916097221 */ /* 0x000fe20000000000 */
[----:B-----5:R-:W-:Y:S01]  /*1f20*/  FSEL R16, R16, -RZ, !P2 ;  /* 0x800000ff10107208 */ /* 0x020fe20005000000 */
[----:B------:R-:W-:Y:S01]  /*1f30*/  FADD R5, R8, R7 ;  /* 0x0000000708057221 */ /* 0x000fe20000000000 */
[----:B------:R-:W-:Y:S01]  /*1f40*/  FSEL R7, R14, -RZ, !P0 ;  /* 0x800000ff0e077208 */ /* 0x000fe20004000000 */
[----:B------:R-:W-:Y:S01]  /*1f50*/  FADD R4, R9, R4 ;  /* 0x0000000409047221 */ /* 0x000fe20000000000 */
[----:B------:R-:W-:Y:S01]  /*1f60*/  FSEL R17, R17, -RZ, !P2 ;  /* 0x800000ff11117208 */ /* 0x000fe20005000000 */
[----:B------:R-:W-:Y:S01]  /*1f70*/  FADD R5, R16, R5 ;  /* 0x0000000510057221 */ /* 0x000fe20000000000 */
[----:B------:R-:W-:Y:S01]  /*1f80*/  FSEL R6, R15, -RZ, !P0 ;  /* 0x800000ff0f067208 */ /* 0x000fe20004000000 */
[----:B------:R-:W-:Y:S01]  /*1f90*/  FADD R7, R20, R7 ;  /* 0x0000000714077221 */ /* 0x000fe20000000000 */
[----:B------:R-:W-:Y:S01]  /*1fa0*/  FSEL R18, R18, -RZ, !P2 ;  /* 0x800000ff12127208 */ /* 0x000fe20005000000 */
[----:B------:R-:W-:Y:S01]  /*1fb0*/  FADD R17, R17, R4 ;  /* 0x0000000411117221 */ /* 0x000fe20000000000 */
[----:B------:R-:W-:Y:S01]  /*1fc0*/  FADD R26, R5, R26 ;  /* 0x0000001a051a7221 */ /* 0x000fe20000000000 */
[----:B------:R-:W-:Y:S01]  /*1fd0*/  FSEL R19, R19, -RZ, !P2 ;  /* 0x800000ff13137208 */ /* 0x000fe20005000000 */
[----:B------:R-:W-:Y:S01]  /*1fe0*/  FADD R6, R23, R6 ;  /* 0x0000000617067221 */ /* 0x000fe20000000000 */
[----:B------:R-:W-:Y:S01]  /*1ff0*/  FADD R18, R18, R7 ;  /* 0x0000000712127221 */ /* 0x000fe20000000000 */
[----:B------:R-:W-:-:S02]  /*2000*/  FADD R17, R17, R26 ;  /* 0x0000001a11117221 */ /* 0x000fc40000000000 */
[----:B------:R-:W-:Y:S02]  /*2010*/  FADD R19, R19, R6 ;  /* 0x0000000613137221 */ /* 0x000fe40000000000 */
[----:B------:R-:W-:-:S04]  /*2020*/  FADD R18, R18, R17 ;  /* 0x0000001112127221 */ /* 0x000fc80000000000 */
[----:B------:R-:W-:-:S05]  /*2030*/  FADD R18, R19, R18 ;  /* 0x0000001213127221 */ /* 0x000fca0000000000 */
[----:B------:R-:W0:Y:S02]  /*2040*/  SHFL.BFLY PT, R5, R18, 0x10, 0x1f ;  /* 0x0e001f0012057f89 */ /* 0x000e2400000e0000 */
[----:B0-----:R-:W-:-:S05]  /*2050*/  FADD R5, R18, R5 ;  /* 0x0000000512057221 */ /* 0x001fca0000000000 */
[----:B------:R-:W0:Y:S02]  /*2060*/  SHFL.BFLY PT, R4, R5, 0x8, 0x1f ;  /* 0x0d001f0005047f89 */ /* 0x000e2400000e0000 */
[----:B0-----:R-:W-:-:S05]  /*2070*/  FADD R6, R5, R4 ;  /* 0x0000000405067221 */ /* 0x001fca0000000000 */
[----:B------:R-:W0:Y:S02]  /*2080*/  SHFL.BFLY PT, R7, R6, 0x4, 0x1f ;  /* 0x0c801f0006077f89 */ /* 0x000e2400000e0000 */
[----:B0-----:R-:W-:-:S05]  /*2090*/  FADD R7, R6, R7 ;  /* 0x0000000706077221 */ /* 0x001fca0000000000 */
[----:B------:R-:W0:Y:S01]  /*20a0*/  SHFL.BFLY PT, R4, R7, 0x2, 0x1f ;  /* 0x0c401f0007047f89 */ /* 0x000e2200000e0000 */
[----:B------:R-:W-:Y:S01]  /*20b0*/  LOP3.LUT P0, RZ, R3, 0x1f, RZ, 0xc0, !PT ;  /* 0x0000001f03ff7812 */ /* 0x000fe2000780c0ff */
[----:B0-----:R-:W-:-:S05]  /*20c0*/  FADD R8, R7, R4 ;  /* 0x0000000407087221 */ /* 0x001fca0000000000 */
[----:B------:R-:W0:Y:S01]  /*20d0*/  SHFL.BFLY PT, R9, R8, 0x1, 0x1f ;  /* 0x0c201f0008097f89 */ /* 0x000e2200000e0000 */
[----:B------:R-:W-:-:S04]  /*20e0*/  SHF.R.U32.HI R4, RZ, 0x5, R3 ;  /* 0x00000005ff047819 */ /* 0x000fc80000011603 */
[----:B------:R-:W-:Y:S02]  /*20f0*/  LEA R4, R4, UR4, 0x2 ;  /* 0x0000000404047c11 */ /* 0x000fe4000f8e10ff */
[----:B------:R-:W-:Y:S01]  /*2100*/  ISETP.GE.AND P1, PT, R3, 0x8, PT ;  /* 0x000000080300780c */ /* 0x000fe20003f26270 */
[----:B0-----:R-:W-:-:S05]  /*2110*/  FADD R9, R8, R9 ;  /* 0x0000000908097221 */ /* 0x001fca0000000000 */
[----:B------:R-:W-:Y:S01]  /*2120*/  @!P0 STS [R4], R9 ;  /* 0x0000000904008388 */ /* 0x000fe20000000800 */
[----:B------:R-:W-:Y:S01]  /*2130*/  LEA R5, R3, UR4, 0x2 ;  /* 0x0000000403057c11 */ /* 0x000fe2000f8e10ff */
[----:B------:R-:W-:Y:S06]  /*2140*/  BAR.SYNC.DEFER_BLOCKING 0x0 ;  /* 0x0000000000007b1d */ /* 0x000fec0000010000 */
[----:B------:R-:W0:Y:S04]  /*2150*/  @!P1 LDS R2, [R5] ;  /* 0x0000000005029984 */ /* 0x000e280000000800 */
[----:B0-----:R-:W0:Y:S02]  /*2160*/  SHFL.BFLY PT, R7, R2, 0x4, 0x1f ;  /* 0x0c801f0002077f89 */ /* 0x001e2400000e0000 */
[----:B0-----:R-:W-:-:S05]  /*2170*/  FADD R7, R2, R7 ;  /* 0x0000000702077221 */ /* 0x001fca0000000000 */
[----:B------:R-:W0:Y:S01]  /*2180*/  SHFL.BFLY PT, R6, R7, 0x2, 0x1f ;  /* 0x0c401f0007067f89 */ /* 0x000e2200000e0000 */
[----:B------:R-:W-:Y:S01]  /*2190*/  LOP3.LUT P0, RZ, R3, 0x7, RZ, 0xc0, !PT ;  /* 0x0000000703ff7812 */ /* 0x000fe2000780c0ff */
[----:B0-----:R-:W-:-:S05]  /*21a0*/  FADD R6, R7, R6 ;  /* 0x0000000607067221 */ /* 0x001fca0000000000 */
[----:B------:R-:W0:Y:S01]  /*21b0*/  SHFL.BFLY PT, R11, R6, 0x1, 0x1f ;  /* 0x0c201f00060b7f89 */ /* 0x000e2200000e0000 */
[----:B------:R-:W-:Y:S01]  /*21c0*/  ISETP.LT.AND P0, PT, R3, 0x8, !P0 ;  /* 0x000000080300780c */ /* 0x000fe20004701270 */
[----:B0-----:R-:W-:-:S12]  /*21d0*/  FADD R8, R6, R11 ;  /* 0x0000000b06087221 */ /* 0x001fd80000000000 */
[----:B------:R0:W-:Y:S01]  /*21e0*/  @P0 STS [R5], R8 ;  /* 0x0000000805000388 */ /* 0x0001e20000000800 */
[----:B------:R-:W-:Y:S06]  /*21f0*/  BAR.SYNC.DEFER_BLOCKING 0x0 ;  /* 0x0000000000007b1d */ /* 0x000fec0000010000 */
[----:B------:R-:W1:Y:S01]  /*2200*/  LDS R16, [UR4] ;  /* 0x00000004ff107984 */ /* 0x000e620008000800 */
[----:B------:R-:W-:Y:S01]  /*2210*/  IMAD R17, R0, 0xc460, R3 ;  /* 0x0000c46000117824 */ /* 0x000fe200078e0203 */
[----:B------:R-:W-:Y:S02]  /*2220*/  MOV R2, 0xfffff800 ;  /* 0xfffff80000027802 */ /* 0x000fe40000000f00 */
[----:B------:R-:W-:-:S02]  /*2230*/  LEA R18, R3, UR4, 0x3 ;  /* 0x0000000403127c11 */ /* 0x000fc4000f8e18ff */
[----:B0-----:R-:W-:-:S07]  /*2240*/  LEA R0, R3, UR4, 0x1 ;  /* 0x0000000403007c11 */ /* 0x001fce000f8e08ff */
.L_x_0:
[----:B---3--:R-:W0:Y:S01]  /*2250*/  LDC.64 R12, c[0x0][0x380] ;  /* 0x0000e000ff0c7b82 */ /* 0x008e220000000a00 */
[----:B------:R-:W-:Y:S01]  /*2260*/  IADD3 R4, PT, PT, R25, 0xc00, R2 ;  /* 0x00000c0019047810 */ /* 0x000fe20007ffe002 */
[----:B------:R-:W-:Y:S01]  /*2270*/  HFMA2 R19, -RZ, RZ, 0, 0 ;  /* 0x00000000ff137431 */ /* 0x000fe200000001ff */
[----:B------:R-:W-:Y:S02]  /*2280*/  IADD3 R6, PT, PT, R24, R2, RZ ;  /* 0x0000000218067210 */ /* 0x000fe40007ffe0ff */
[----:B------:R-:W-:Y:S02]  /*2290*/  ISETP.GE.U32.AND P0, PT, R4, 0xc460, PT ;  /* 0x0000c4600400780c */ /* 0x000fe40003f06070 */
[C---:B------:R-:W-:Y:S01]  /*22a0*/  IADD3 R5, PT, PT, R6.reuse, 0xc02, RZ ;  /* 0x00000c0206057810 */ /* 0x040fe20007ffe0ff */
[----:B------:R-:W2:Y:S01]  /*22b0*/  LDC.64 R28, c[0x0][0x390] ;  /* 0x0000e400ff1c7b82 */ /* 0x000ea20000000a00 */
[----:B------:R-:W-:Y:S02]  /*22c0*/  IADD3 R9, PT, PT, R6, 0xc01, RZ ;  /* 0x00000c0106097810 */ /* 0x000fe40007ffe0ff */
[----:B------:R-:W-:-:S02]  /*22d0*/  MOV R21, RZ ;  /* 0x000000ff00157202 */ /* 0x000fc40000000f00 */
[----:B------:R-:W-:-:S03]  /*22e0*/  IADD3 R7, PT, PT, R6, 0xc03, RZ ;  /* 0x00000c0306077810 */ /* 0x000fc60007ffe0ff */
[----:B------:R-:W3:Y:S01]  /*22f0*/  LDC.64 R14, c[0x0][0x388] ;  /* 0x0000e200ff0e7b82 */ /* 0x000ee20000000a00 */
[----:B------:R-:W-:Y:S01]  /*2300*/  HFMA2 R23, -RZ, RZ, 0, 0 ;  /* 0x00000000ff177431 */ /* 0x000fe200000001ff */
[----:B------:R-:W-:Y:S01]  /*2310*/  IADD3 R11, PT, PT, R6, 0xc00, RZ ;  /* 0x00000c00060b7810 */ /* 0x000fe20007ffe0ff */
[----:B0-----:R-:W-:Y:S01]  /*2320*/  IMAD.WIDE R4, R5, 0x4, R12 ;  /* 0x0000000405047825 */ /* 0x001fe200078e020c */
[----:B------:R-:W-:-:S03]  /*2330*/  MOV R27, RZ ;  /* 0x000000ff001b7202 */ /* 0x000fc60000000f00 */
[----:B------:R-:W-:Y:S01]  /*2340*/  IMAD.WIDE R8, R9, 0x4, R12 ;  /* 0x0000000409087825 */ /* 0x000fe200078e020c */
[----:B------:R0:W4:Y:S01]  /*2350*/  @!P0 LDG.E.EF R21, desc[UR6][R4.64] ;  /* 0x0000000604158981 */ /* 0x000122000c0e1900 */
[----:B------:R-:W-:-:S03]  /*2360*/  IADD3 R10, PT, PT, R6, 0x802, RZ ;  /* 0x00000802060a7810 */ /* 0x000fc60007ffe0ff */
[----:B------:R5:W4:Y:S01]  /*2370*/  @!P0 LDG.E.EF R19, desc[UR6][R8.64] ;  /* 0x0000000608138981 */ /* 0x000b22000c0e1900 */
[----:B0-----:R-:W-:Y:S01]  /*2380*/  IMAD.WIDE R4, R7, 0x4, R12 ;  /* 0x0000000407047825 */ /* 0x001fe200078e020c */
[----:B------:R-:W-:-:S03]  /*2390*/  IADD3 R7, PT, PT, R6, 0x801, RZ ;  /* 0x0000080106077810 */ /* 0x000fc60007ffe0ff */
[----:B-----5:R-:W-:Y:S01]  /*23a0*/  IMAD.WIDE R8, R11, 0x4, R12 ;  /* 0x000000040b087825 */ /* 0x020fe200078e020c */
[----:B------:R0:W5:Y:S01]  /*23b0*/  @!P0 LDG.E.EF R27, desc[UR6][R4.64] ;  /* 0x00000006041b8981 */ /* 0x000162000c0e1900 */
[----:B------:R-:W-:-:S03]  /*23c0*/  IADD3 R20, PT, PT, R6, 0x803, RZ ;  /* 0x0000080306147810 */ /* 0x000fc60007ffe0ff */
[----:B------:R1:W4:Y:S01]  /*23d0*/  @!P0 LDG.E.EF R23, desc[UR6][R8.64] ;  /* 0x0000000608178981 */ /* 0x000322000c0e1900 */
[----:B------:R-:W-:Y:S01]  /*23e0*/  IADD3 R6, PT, PT, R6, 0x800, RZ ;  /* 0x0000080006067810 */ /* 0x000fe20007ffe0ff */
[----:B0-----:R-:W-:-:S04]  /*23f0*/  IMAD.WIDE R4, R7, 0x4, R12 ;  /* 0x0000000407047825 */ /* 0x001fc800078e020c */
[--C-:B-1----:R-:W-:Y:S01]  /*2400*/  IMAD.WIDE R8, R10, 0x4, R12.reuse ;  /* 0x000000040a087825 */ /* 0x102fe200078e020c */
[----:B------:R0:W5:Y:S03]  /*2410*/  LDG.E.EF R7, desc[UR6][R4.64] ;  /* 0x0000000604077981 */ /* 0x000166000c0e1900 */
[----:B0-----:R-:W-:Y:S02]  /*2420*/  IMAD.WIDE R4, R20, 0x4, R12 ;  /* 0x0000000414047825 */ /* 0x001fe400078e020c */
[----:B------:R2:W4:Y:S04]  /*2430*/  LDG.E.EF R20, desc[UR6][R8.64] ;  /* 0x0000000608147981 */ /* 0x000528000c0e1900 */
[----:B------:R3:W4:Y:S01]  /*2440*/  LDG.E.EF R22, desc[UR6][R4.64] ;  /* 0x0000000604167981 */ /* 0x000722000c0e1900 */
[----:B--2---:R-:W-:-:S04]  /*2450*/  IMAD.WIDE R8, R6, 0x4, R28 ;  /* 0x0000000406087825 */ /* 0x004fc800078e021c */
[----:B---3--:R-:W-:-:S04]  /*2460*/  IMAD.WIDE R4, R6, 0x4, R14 ;  /* 0x0000000406047825 */ /* 0x008fc800078e020e */
[----:B------:R-:W-:-:S04]  /*2470*/  IMAD.WIDE R14, R11, 0x4, R14 ;  /* 0x000000040b0e7825 */ /* 0x000fc800078e020e */
[----:B------:R-:W-:Y:S02]  /*2480*/  IMAD.WIDE R28, R11, 0x4, R28 ;  /* 0x000000040b1c7825 */ /* 0x000fe400078e021c */
[----:B------:R-:W2:Y:S02]  /*2490*/  LDG.E.EF.128 R8, desc[UR6][R8.64] ;  /* 0x0000000608087981 */ /* 0x000ea4000c0e1d00 */
[----:B------:R-:W-:-:S06]  /*24a0*/  IMAD.WIDE R12, R6, 0x4, R12 ;  /* 0x00000004060c7825 */ /* 0x000fcc00078e020c */
[----:B------:R2:W3:Y:S02]  /*24b0*/  LDG.E.EF R13, desc[UR6][R12.64] ;  /* 0x000000060c0d7981 */ /* 0x0004e4000c0e1900 */
[----:B--2---:R-:W-:Y:S01]  /*24c0*/  FMUL R12, R9, 1.4426950216293334961 ;  /* 0x3fb8aa3b090c7820 */ /* 0x004fe20000400000 */
[----:B------:R-:W-:-:S04]  /*24d0*/  FMUL R26, R8, 1.4426950216293334961 ;  /* 0x3fb8aa3b081a7820 */ /* 0x000fc80000400000 */
[----:B------:R-:W-:Y:S02]  /*24e0*/  FSETP.GEU.AND P2, PT, R12, -126, PT ;  /* 0xc2fc00000c00780b */ /* 0x000fe40003f4e000 */
[----:B------:R-:W-:-:S11]  /*24f0*/  FSETP.GEU.AND P1, PT, R26, -126, PT ;  /* 0xc2fc00001a00780b */ /* 0x000fd60003f2e000 */
[----:B------:R-:W-:Y:S02]  /*2500*/  @!P2 FMUL R12, R12, 0.5 ;  /* 0x3f0000000c0ca820 */ /* 0x000fe40000400000 */
[----:B------:R-:W-:-:S04]  /*2510*/  @!P1 FMUL R26, R26, 0.5 ;  /* 0x3f0000001a1a9820 */ /* 0x000fc80000400000 */
[----:B------:R-:W0:Y:S08]  /*2520*/  MUFU.EX2 R6, R26 ;  /* 0x0000001a00067308 */ /* 0x000e300000000800 */
[----:B------:R-:W1:Y:S01]  /*2530*/  MUFU.EX2 R12, R12 ;  /* 0x0000000c000c7308 */ /* 0x000e620000000800 */
[----:B0-----:R-:W-:-:S04]  /*2540*/  @!P1 FMUL R6, R6, R6 ;  /* 0x0000000606069220 */ /* 0x001fc80000400000 */
[----:B---3--:R-:W-:Y:S01]  /*2550*/  FFMA R13, -R16, R6, R13 ;  /* 0x00000006100d7223 */ /* 0x008fe2000000010d */
[----:B-1----:R-:W-:-:S04]  /*2560*/  @!P2 FMUL R12, R12, R12 ;  /* 0x0000000c0c0ca220 */ /* 0x002fc80000400000 */
[----:B-----5:R-:W-:Y:S02]  /*2570*/  FFMA R12, -R16, R12, R7 ;  /* 0x0000000c100c7223 */ /* 0x020fe40000000107 */
[----:B------:R-:W2:Y:S01]  /*2580*/  LDG.E.EF.128 R4, desc[UR6][R4.64] ;  /* 0x0000000604047981 */ /* 0x000ea2000c0e1d00 */
[----:B------:R-:W-:Y:S01]  /*2590*/  FMUL R10, R10, 1.4426950216293334961 ;  /* 0x3fb8aa3b0a0a7820 */ /* 0x000fe20000400000 */
[----:B------:R-:W-:-:S04]  /*25a0*/  FMUL R26, R11, 1.4426950216293334961 ;  /* 0x3fb8aa3b0b1a7820 */ /* 0x000fc80000400000 */
[----:B------:R-:W-:Y:S02]  /*25b0*/  FSETP.GEU.AND P1, PT, R10, -126, PT ;  /* 0xc2fc00000a00780b */ /* 0x000fe40003f2e000 */
[----:B------:R-:W-:-:S11]  /*25c0*/  FSETP.GEU.AND P2, PT, R26, -126, PT ;  /* 0xc2fc00001a00780b */ /* 0x000fd60003f4e000 */
[----:B------:R-:W-:Y:S02]  /*25d0*/  @!P1 FMUL R10, R10, 0.5 ;  /* 0x3f0000000a0a9820 */ /* 0x000fe40000400000 */
[----:B------:R-:W-:Y:S02]  /*25e0*/  @!P2 FMUL R26, R26, 0.5 ;  /* 0x3f0000001a1aa820 */ /* 0x000fe40000400000 */
[----:B------:R-:W0:Y:S08]  /*25f0*/  MUFU.EX2 R9, R10 ;  /* 0x0000000a00097308 */ /* 0x000e300000000800 */
[----:B------:R-:W1:Y:S01]  /*2600*/  MUFU.EX2 R11, R26 ;  /* 0x0000001a000b7308 */ /* 0x000e620000000800 */
[----:B0-----:R-:W-:-:S04]  /*2610*/  @!P1 FMUL R9, R9, R9 ;  /* 0x0000000909099220 */ /* 0x001fc80000400000 */
[----:B----4-:R-:W-:Y:S01]  /*2620*/  FFMA R20, -R16, R9, R20 ;  /* 0x0000000910147223 */ /* 0x010fe20000000114 */
[----:B-1----:R-:W-:Y:S01]  /*2630*/  @!P2 FMUL R11, R11, R11 ;  /* 0x0000000b0b0ba220 */ /* 0x002fe20000400000 */
[----:B------:R-:W-:-:S03]  /*2640*/  CS2R R8, SRZ ;  /* 0x0000000000087805 */ /* 0x000fc6000001ff00 */
[----:B------:R-:W-:Y:S01]  /*2650*/  FFMA R22, -R16, R11, R22 ;  /* 0x0000000b10167223 */ /* 0x000fe20000000116 */
[----:B------:R-:W-:-:S06]  /*2660*/  CS2R R10, SRZ ;  /* 0x00000000000a7805 */ /* 0x000fcc000001ff00 */
[----:B------:R0:W3:Y:S02]  /*2670*/  @!P0 LDG.E.EF.128 R8, desc[UR6][R14.64] ;  /* 0x000000060e088981 */ /* 0x0000e4000c0e1d00 */
[----:B0-----:R-:W-:Y:S01]  /*2680*/  CS2R R14, SRZ ;  /* 0x00000000000e7805 */ /* 0x001fe2000001ff00 */
[----:B--2---:R-:W-:Y:S01]  /*2690*/  FADD R4, R4, R13 ;  /* 0x0000000d04047221 */ /* 0x004fe20000000000 */
[----:B------:R-:W-:Y:S01]  /*26a0*/  FADD R5, R5, R12 ;  /* 0x0000000c05057221 */ /* 0x000fe20000000000 */
[----:B------:R-:W-:-:S06]  /*26b0*/  CS2R R12, SRZ ;  /* 0x00000000000c7805 */ /* 0x000fcc000001ff00 */
[----:B------:R0:W2:Y:S01]  /*26c0*/  @!P0 LDG.E.EF.128 R12, desc[UR6][R28.64] ;  /* 0x000000061c0c8981 */ /* 0x0000a2000c0e1d00 */
[----:B------:R-:W-:Y:S01]  /*26d0*/  FADD R20, R6, R20 ;  /* 0x0000001406147221 */ /* 0x000fe20000000000 */
[----:B------:R-:W-:Y:S01]  /*26e0*/  FADD R7, R7, R22 ;  /* 0x0000001607077221 */ /* 0x000fe20000000000 */
[----:B------:R-:W-:-:S04]  /*26f0*/  F2FP.F16.F32.PACK_AB R4, R5, R4 ;  /* 0x000000040504723e */ /* 0x000fc800000000ff */
[----:B------:R-:W-:-:S05]  /*2700*/  F2FP.F16.F32.PACK_AB R5, R7, R20 ;  /* 0x000000140705723e */ /* 0x000fca00000000ff */
[----:B------:R1:W-:Y:S01]  /*2710*/  STS.64 [R18], R4 ;  /* 0x0000000412007388 */ /* 0x0003e20000000a00 */
[----:B------:R-:W-:Y:S06]  /*2720*/  BAR.SYNC.DEFER_BLOCKING 0x0 ;  /* 0x0000000000007b1d */ /* 0x000fec0000010000 */
[----:B0-----:R-:W-:Y:S01]  /*2730*/  LDS.U16 R28, [R0+0x200] ;  /* 0x00020000001c7984 */ /* 0x001fe20000000400 */
[----:B--2---:R-:W-:Y:S01]  /*2740*/  FMUL R13, R13, 1.4426950216293334961 ;  /* 0x3fb8aa3b0d0d7820 */ /* 0x004fe20000400000 */
[----:B------:R-:W-:Y:S01]  /*2750*/  FMUL R26, R12, 1.4426950216293334961 ;  /* 0x3fb8aa3b0c1a7820 */ /* 0x000fe20000400000 */
[----:B------:R-:W-:-:S03]  /*2760*/  FMUL R15, R15, 1.4426950216293334961 ;  /* 0x3fb8aa3b0f0f7820 */ /* 0x000fc60000400000 */
[----:B------:R-:W-:Y:S02]  /*2770*/  FSETP.GEU.AND P1, PT, R13, -126, PT ;  /* 0xc2fc00000d00780b */ /* 0x000fe40003f2e000 */
[----:B------:R-:W-:Y:S02]  /*2780*/  FSETP.GEU.AND P0, PT, R26, -126, PT ;  /* 0xc2fc00001a00780b */ /* 0x000fe40003f0e000 */
[----:B------:R-:W-:Y:S01]  /*2790*/  FSETP.GEU.AND P3, PT, R15, -126, PT ;  /* 0xc2fc00000f00780b */ /* 0x000fe20003f6e000 */
[----:B------:R-:W-:-:S08]  /*27a0*/  FMUL R12, R14, 1.4426950216293334961 ;  /* 0x3fb8aa3b0e0c7820 */ /* 0x000fd00000400000 */
[----:B------:R-:W-:Y:S02]  /*27b0*/  @!P1 FMUL R13, R13, 0.5 ;  /* 0x3f0000000d0d9820 */ /* 0x000fe40000400000 */
[----:B------:R-:W-:Y:S02]  /*27c0*/  @!P0 FMUL R26, R26, 0.5 ;  /* 0x3f0000001a1a8820 */ /* 0x000fe40000400000 */
[----:B------:R-:W-:Y:S02]  /*27d0*/  @!P3 FMUL R15, R15, 0.5 ;  /* 0x3f0000000f0fb820 */ /* 0x000fe40000400000 */
[----:B------:R0:W2:Y:S01]  /*27e0*/  MUFU.EX2 R14, R26 ;  /* 0x0000001a000e7308 */ /* 0x0000a20000000800 */
[----:B------:R-:W-:-:S07]  /*27f0*/  FSETP.GEU.AND P2, PT, R12, -126, PT ;  /* 0xc2fc00000c00780b */ /* 0x000fce0003f4e000 */
[----:B------:R-:W4:Y:S01]  /*2800*/  MUFU.EX2 R13, R13 ;  /* 0x0000000d000d7308 */ /* 0x000f220000000800 */
[----:B0-----:R-:W0:Y:S07]  /*2810*/  LDS.U16 R26, [R0] ;  /* 0x00000000001a7984 */ /* 0x001e2e0000000400 */
[----:B------:R-:W5:Y:S01]  /*2820*/  MUFU.EX2 R6, R15 ;  /* 0x0000000f00067308 */ /* 0x000f620000000800 */
[----:B------:R-:W-:Y:S01]  /*2830*/  @!P2 FMUL R12, R12, 0.5 ;  /* 0x3f0000000c0ca820 */ /* 0x000fe20000400000 */
[----:B--2---:R-:W-:-:S04]  /*2840*/  @!P0 FMUL R14, R14, R14 ;  /* 0x0000000e0e0e8220 */ /* 0x004fc80000400000 */
[C---:B------:R-:W-:Y:S01]  /*2850*/  FFMA R23, -R16.reuse, R14, R23 ;  /* 0x0000000e10177223 */ /* 0x040fe20000000117 */
[----:B----4-:R-:W-:Y:S01]  /*2860*/  @!P1 FMUL R13, R13, R13 ;  /* 0x0000000d0d0d9220 */ /* 0x010fe20000400000 */
[----:B------:R-:W2:Y:S03]  /*2870*/  MUFU.EX2 R12, R12 ;  /* 0x0000000c000c7308 */ /* 0x000ea60000000800 */
[----:B------:R-:W-:Y:S01]  /*2880*/  FFMA R14, -R16, R13, R19 ;  /* 0x0000000d100e7223 */ /* 0x000fe20000000113 */
[----:B-----5:R-:W-:Y:S01]  /*2890*/  @!P3 FMUL R6, R6, R6 ;  /* 0x000000060606b220 */ /* 0x020fe20000400000 */
[----:B---3--:R-:W-:Y:S02]  /*28a0*/  FADD R8, R23, R8 ;  /* 0x0000000817087221 */ /* 0x008fe40000000000 */
[----:B-1----:R-:W-:Y:S01]  /*28b0*/  FADD R5, R14, R9 ;  /* 0x000000090e057221 */ /* 0x002fe20000000000 */
[----:B------:R-:W-:Y:S01]  /*28c0*/  FFMA R6, -R16, R6, R27 ;  /* 0x0000000610067223 */ /* 0x000fe2000000011b */
[----:B------:R-:W1:Y:S01]  /*28d0*/  LDS.U16 R9, [R0+0x400] ;  /* 0x0004000000097984 */ /* 0x000e620000000400 */
[----:B------:R-:W3:Y:S02]  /*28e0*/  LDC.64 R14, c[0x0][0x398] ;  /* 0x0000e600ff0e7b82 */ /* 0x000ee40000000a00 */
[----:B------:R-:W-:Y:S01]  /*28f0*/  FADD R4, R6, R11 ;  /* 0x0000000b06047221 */ /* 0x000fe20000000000 */
[----:B------:R-:W-:-:S02]  /*2900*/  F2FP.F16.F32.PACK_AB R6, R5, R8 ;  /* 0x000000080506723e */ /* 0x000fc400000000ff */
[----:B------:R-:W4:Y:S01]  /*2910*/  LDS.U16 R5, [R0+0x600] ;  /* 0x0006000000057984 */ /* 0x000f220000000400 */
[----:B--2---:R-:W-:-:S04]  /*2920*/  @!P2 FMUL R12, R12, R12 ;  /* 0x0000000c0c0ca220 */ /* 0x004fc80000400000 */
[----:B------:R-:W-:-:S04]  /*2930*/  FFMA R21, -R16, R12, R21 ;  /* 0x0000000c10157223 */ /* 0x000fc80000000115 */
[----:B------:R-:W-:-:S05]  /*2940*/  FADD R7, R21, R10 ;  /* 0x0000000a15077221 */ /* 0x000fca0000000000 */
[----:B------:R-:W-:Y:S01]  /*2950*/  F2FP.F16.F32.PACK_AB R7, R4, R7 ;  /* 0x000000070407723e */ /* 0x000fe200000000ff */
[----:B------:R-:W-:Y:S06]  /*2960*/  BAR.SYNC.DEFER_BLOCKING 0x0 ;  /* 0x0000000000007b1d */ /* 0x000fec0000010000 */
[----:B------:R3:W-:Y:S02]  /*2970*/  STS.64 [R18], R6 ;  /* 0x0000000612007388 */ /* 0x0007e40000000a00 */
[----:B------:R-:W-:Y:S01]  /*2980*/  BAR.SYNC.DEFER_BLOCKING 0x0 ;  /* 0x0000000000007b1d */ /* 0x000fe20000010000 */
[----:B------:R-:W-:-:S02]  /*2990*/  IADD3 R8, PT, PT, R17, R2, RZ ;  /* 0x0000000211087210 */ /* 0x000fc40007ffe0ff */
[----:B------:R-:W-:Y:S02]  /*29a0*/  IADD3 R10, PT, PT, R3, R2, RZ ;  /* 0x00000002030a7210 */ /* 0x000fe40007ffe0ff */
[----:B------:R-:W-:Y:S01]  /*29b0*/  IADD3 R11, PT, PT, R8, 0x800, RZ ;  /* 0x00000800080b7810 */ /* 0x000fe20007ffe0ff */
[----:B------:R-:W2:Y:S04]  /*29c0*/  LDS.U16 R29, [R0] ;  /* 0x00000000001d7984 */ /* 0x000ea80000000400 */
[----:B------:R-:W5:Y:S04]  /*29d0*/  LDS.U16 R27, [R0+0x200] ;  /* 0x00020000001b7984 */ /* 0x000f680000000400 */
[----:B------:R-:W5:Y:S04]  /*29e0*/  LDS.U16 R19, [R0+0x400] ;  /* 0x0004000000137984 */ /* 0x000f680000000400 */
[----:B------:R-:W5:Y:S01]  /*29f0*/  LDS.U16 R4, [R0+0x600] ;  /* 0x0006000000047984 */ /* 0x000f620000000400 */
[C---:B------:R-:W-:Y:S01]  /*2a00*/  IADD3 R12, PT, PT, R10.reuse, 0xc00, RZ ;  /* 0x00000c000a0c7810 */ /* 0x040fe20007ffe0ff */
[----:B---3--:R-:W-:Y:S01]  /*2a10*/  IMAD.WIDE R6, R11, 0x2, R14 ;  /* 0x000000020b067825 */ /* 0x008fe200078e020e */
[----:B------:R-:W-:-:S02]  /*2a20*/  IADD3 R13, PT, PT, R10, 0xd00, RZ ;  /* 0x00000d000a0d7810 */ /* 0x000fc40007ffe0ff */
[----:B------:R-:W-:Y:S02]  /*2a30*/  IADD3 R11, PT, PT, R10, 0xe00, RZ ;  /* 0x00000e000a0b7810 */ /* 0x000fe40007ffe0ff */
[----:B------:R-:W-:Y:S02]  /*2a40*/  ISETP.GE.U32.AND P0, PT, R12, 0xc460, PT ;  /* 0x0000c4600c00780c */ /* 0x000fe40003f06070 */
[C---:B------:R-:W-:Y:S02]  /*2a50*/  IADD3 R21, PT, PT, R8.reuse, 0x900, RZ ;  /* 0x0000090008157810 */ /* 0x040fe40007ffe0ff */
[----:B------:R-:W-:Y:S02]  /*2a60*/  ISETP.GE.U32.AND P1, PT, R13, 0xc460, PT ;  /* 0x0000c4600d00780c */ /* 0x000fe40003f26070 */
[----:B------:R-:W-:Y:S02]  /*2a70*/  IADD3 R23, PT, PT, R8, 0xa00, RZ ;  /* 0x00000a0008177810 */ /* 0x000fe40007ffe0ff */
[----:B------:R-:W-:-:S02]  /*2a80*/  ISETP.GE.U32.AND P2, PT, R11, 0xc460, PT ;  /* 0x0000c4600b00780c */ /* 0x000fc40003f46070 */
[----:B------:R-:W-:Y:S02]  /*2a90*/  IADD3 R13, PT, PT, R8, 0xb00, RZ ;  /* 0x00000b00080d7810 */ /* 0x000fe40007ffe0ff */
[----:B------:R-:W-:Y:S02]  /*2aa0*/  IADD3 R10, PT, PT, R10, 0xf00, RZ ;  /* 0x00000f000a0a7810 */ /* 0x000fe40007ffe0ff */
[----:B------:R-:W-:Y:S01]  /*2ab0*/  IADD3 R11, PT, PT, R8, 0xc00, RZ ;  /* 0x00000c00080b7810 */ /* 0x000fe20007ffe0ff */
[----:B------:R-:W-:Y:S01]  /*2ac0*/  IMAD.WIDE R20, R21, 0x2, R14 ;  /* 0x0000000215147825 */ /* 0x000fe200078e020e */
[----:B------:R-:W-:-:S03]  /*2ad0*/  ISETP.GE.U32.AND P3, PT, R10, 0xc460, PT ;  /* 0x0000c4600a00780c */ /* 0x000fc60003f66070 */
[--C-:B------:R-:W-:Y:S01]  /*2ae0*/  IMAD.WIDE R22, R23, 0x2, R14.reuse ;  /* 0x0000000217167825 */ /* 0x100fe200078e020e */
[----:B0-----:R0:W-:Y:S03]  /*2af0*/  STG.E.U16 desc[UR6][R6.64], R26 ;  /* 0x0000001a06007986 */ /* 0x0011e6000c101506 */
[--C-:B------:R-:W-:Y:S01]  /*2b00*/  IMAD.WIDE R12, R13, 0x2, R14.reuse ;  /* 0x000000020d0c7825 */ /* 0x100fe200078e020e */
[----:B------:R-:W-:Y:S01]  /*2b10*/  STG.E.U16 desc[UR6][R20.64], R28 ;  /* 0x0000001c14007986 */ /* 0x000fe2000c101506 */
[----:B------:R-:W-:Y:S02]  /*2b20*/  IADD3 R2, PT, PT, R2, 0x800, RZ ;  /* 0x0000080002027810 */ /* 0x000fe40007ffe0ff */
[----:B------:R-:W-:Y:S01]  /*2b30*/  IMAD.WIDE R10, R11, 0x2, R14 ;  /* 0x000000020b0a7825 */ /* 0x000fe200078e020e */
[----:B-1----:R1:W-:Y:S04]  /*2b40*/  STG.E.U16 desc[UR6][R22.64], R9 ;  /* 0x0000000916007986 */ /* 0x0023e8000c101506 */
[----:B----4-:R3:W-:Y:S01]  /*2b50*/  STG.E.U16 desc[UR6][R12.64], R5 ;  /* 0x000000050c007986 */ /* 0x0107e2000c101506 */
[----:B0-----:R-:W-:-:S03]  /*2b60*/  IADD3 R7, PT, PT, R8, 0xd00, RZ ;  /* 0x00000d0008077810 */ /* 0x001fc60007ffe0ff */
[----:B--2---:R3:W-:Y:S01]  /*2b70*/  @!P0 STG.E.U16 desc[UR6][R10.64], R29 ;  /* 0x0000001d0a008986 */ /* 0x0047e2000c101506 */
[----:B------:R-:W-:Y:S02]  /*2b80*/  ISETP.GE.U32.AND P0, PT, R2, 0xbc60, PT ;  /* 0x0000bc600200780c */ /* 0x000fe40003f06070 */
[C---:B------:R-:W-:Y:S02]  /*2b90*/  IADD3 R6, PT, PT, R8.reuse, 0xe00, RZ ;  /* 0x00000e0008067810 */ /* 0x040fe40007ffe0ff */
[----:B------:R-:W-:Y:S01]  /*2ba0*/  IADD3 R26, PT, PT, R8, 0xf00, RZ ;  /* 0x00000f00081a7810 */ /* 0x000fe20007ffe0ff */
[----:B-1----:R-:W-:-:S04]  /*2bb0*/  IMAD.WIDE R8, R7, 0x2, R14 ;  /* 0x0000000207087825 */ /* 0x002fc800078e020e */
[--C-:B------:R-:W-:Y:S01]  /*2bc0*/  IMAD.WIDE R6, R6, 0x2, R14.reuse ;  /* 0x0000000206067825 */ /* 0x100fe200078e020e */
[----:B-----5:R3:W-:Y:S03]  /*2bd0*/  @!P1 STG.E.U16 desc[UR6][R8.64], R27 ;  /* 0x0000001b08009986 */ /* 0x0207e6000c101506 */
[----:B------:R-:W-:Y:S01]  /*2be0*/  IMAD.WIDE R14, R26, 0x2, R14 ;  /* 0x000000021a0e7825 */ /* 0x000fe200078e020e */
[----:B------:R3:W-:Y:S04]  /*2bf0*/  @!P2 STG.E.U16 desc[UR6][R6.64], R19 ;  /* 0x000000130600a986 */ /* 0x0007e8000c101506 */
[----:B------:R3:W-:Y:S01]  /*2c00*/  @!P3 STG.E.U16 desc[UR6][R14.64], R4 ;  /* 0x000000040e00b986 */ /* 0x0007e2000c101506 */
[----:B------:R-:W-:Y:S05]  /*2c10*/  @!P0 BRA `(.L_x_0) ;  /* 0xfffffff4008c8947 */ /* 0x000fea000383ffff */
[----:B------:R-:W-:Y:S05]  /*2c20*/  EXIT ;  /* 0x000000000000794d */ /* 0x000fea0003800000 */
.L_x_1:
[----:B------:R-:W-:-:S00]  /*2c30*/  BRA `(.L_x_1) ;  /* 0xfffffffc00fc7947 */ /* 0x000fc0000383ffff */
[----:B------:R-:W-:-:S00]  /*2c40*/  NOP ;  /* 0x0000000000007918 */ /* 0x000fc00000000000 */
        /* <DEDUP_REMOVED lines=11> */
.L_x_2:


//--------------------- .nv.shared.triton_kernel_01d2d3 --------------------------
	.section	.nv.shared.triton_kernel_01d2d3,"aw",@nobits
	.sectionflags	@""
	.align	16
	.zero		1024


//--------------------- .nv.shared.reserved.0     --------------------------
	.section	.nv.shared.reserved.0,"aw",@nobits
	.weak		__nv_reservedSMEM_offset_0_alias
	.size		__nv_reservedSMEM_offset_0_alias, 0, 64
	.other		__nv_reservedSMEM_offset_0_alias,@"STO_CUDA_RESERVED_SHARED STV_DEFAULT"
__nv_reservedSMEM_offset_0_alias:
	.zero		0
	.zero		64


//--------------------- .nv.constant0.triton_kernel_01d2d3 --------------------------
	.section	.nv.constant0.triton_kernel_01d2d3,"a",@progbits
	.sectionflags	@""
	.align	4
.nv.constant0.triton_kernel_01d2d3:
	.zero		928


//--------------------- SYMBOLS --------------------------

	.type		.nv.reservedSmem.offset0,@object
	.size		.nv.reservedSmem.offset0,0x4
	.type		.nv.reservedSmem.cap,@object
	.size		.nv.reservedSmem.cap,0x4
